def attn_fwd(
    Q,
    K,
    V,
    Out,
    Lse,
    sm_scale,
    stride_qz,
    stride_qh,
    stride_qm,
    stride_qk,
    stride_kz,
    stride_kh,
    stride_kn,
    stride_kk,
    stride_vz,
    stride_vh,
    stride_vn,
    stride_vk,
    stride_oz,
    stride_oh,
    stride_om,
    stride_ok,
    seqlen_q,
    seqlen_k,
    BLOCK_M: tl.constexpr,
    BLOCK_N: tl.constexpr,
    HEAD_DIM: tl.constexpr,
    CAUSAL: tl.constexpr,
):
    start_m = tl.program_id(0)
    off_hz = tl.program_id(1)
    q_off = off_hz * stride_qh
    k_off = off_hz * stride_kh
    v_off = off_hz * stride_vh
    offs_m = start_m * BLOCK_M + tl.arange(0, BLOCK_M)
    offs_d = tl.arange(0, HEAD_DIM)
    offs_n = tl.arange(0, BLOCK_N)
    q_ptrs = Q + q_off + offs_m[:, None] * stride_qm + offs_d[None, :] * stride_qk
    k_ptrs = K + k_off + offs_d[:, None] * stride_kk + offs_n[None, :] * stride_kn
    v_ptrs = V + v_off + offs_n[:, None] * stride_vn + offs_d[None, :] * stride_vk
    m_i = tl.full([BLOCK_M], float("-inf"), dtype=tl.float32)
    l_i = tl.zeros([BLOCK_M], dtype=tl.float32) + 1.0
    acc = tl.zeros([BLOCK_M, HEAD_DIM], dtype=tl.float32)
    q = tl.load(q_ptrs)
    acc, l_i, m_i = _attn_fwd_inner(
        acc,
        l_i,
        m_i,
        q,
        k_ptrs,
        v_ptrs,
        sm_scale,
        stride_kn,
        stride_vn,
        start_m,
        seqlen_k,
        BLOCK_M,
        BLOCK_N,
        HEAD_DIM,
        CAUSAL,
    )
    acc = acc / l_i[:, None]
    lse = m_i + tl.math.log2(l_i) / 1.4426950408889634
    o_ptrs = (
        Out
        + off_hz * stride_oh
        + offs_m[:, None] * stride_om
        + offs_d[None, :] * stride_ok
    )
    tl.store(o_ptrs, acc.to(Out.dtype.element_ty))
    tl.store(Lse + off_hz * seqlen_q + offs_m, lse)

# config = {"BLOCK_M": 64, "BLOCK_N": 64, "HEAD_DIM": 128, "arch": "sm_90", "causal": false, "dtype": "fp8e4m3", "num_stages": 2, "num_warps": 4}
# arch = sm_90


// ===== COMPILED SASS (sm_90a) =====

	.target	sm_90a

	.elftype	@"ET_EXEC"


//--------------------- .note.nv.tkinfo           --------------------------
	.section	.note.nv.tkinfo,"",@"SHT_NOTE"
	.sectionflags	@"SHF_NOTE_NV_TKINFO"
	.tkinfo
        /*0018*/ 	.word	0x00000002
        /*0030*/ 	.string	""
        /*0030*/ 	.string	"ptxas"
        /*0030*/ 	.string	"Cuda compilation tools, release 13.0, V13.0.88"
        /*0030*/ 	.string	"Build cuda_13.0.r13.0/compiler.36424714_0"
        /*0030*/ 	.string	"-v  -suppress-debug-info  -lineinfo  -arch sm_90a "



//--------------------- .note.nv.cuinfo           --------------------------
	.section	.note.nv.cuinfo,"",@"SHT_NOTE"
	.sectionflags	@"SHF_NOTE_NV_CUINFO"
        /*0018*/ 	.short	0x0002
        /*001a*/ 	.short	0x005a
        /*001c*/ 	.short	0x0082
	.zero		2


//--------------------- .nv.info                  --------------------------
	.section	.nv.info,"",@"SHT_CUDA_INFO"
	.align	4


	//----- nvinfo : EIATTR_REGCOUNT
	.align		4
        /*0000*/ 	.byte	0x04, 0x2f
        /*0002*/ 	.short	(.L_2 - .L_1)
	.align		4
.L_1:
        /*0004*/ 	.word	index@(attn_fwd)
        /*0008*/ 	.word	0x000000ff


	//----- nvinfo : EIATTR_FRAME_SIZE
	.align		4
.L_2:
        /*000c*/ 	.byte	0x04, 0x11
        /*000e*/ 	.short	(.L_4 - .L_3)
	.align		4
.L_3:
        /*0010*/ 	.word	index@(attn_fwd)
        /*0014*/ 	.word	0x00000148


	//----- nvinfo : EIATTR_MIN_STACK_SIZE
	.align		4
.L_4:
        /*0018*/ 	.byte	0x04, 0x12
        /*001a*/ 	.short	(.L_6 - .L_5)
	.align		4
.L_5:
        /*001c*/ 	.word	index@(attn_fwd)
        /*0020*/ 	.word	0x00000148
.L_6:


//--------------------- .nv.compat                --------------------------
	.section	.nv.compat,"",@"SHT_CUDA_COMPAT_INFO"
	.align	4
        /*0000*/ 	.byte	0x02, 0x09, 0x01, 0x00, 0x02, 0x02, 0x04, 0x00, 0x02, 0x05, 0x05, 0x00, 0x03, 0x07, 0x01, 0x01
        /*0010*/ 	.byte	0x02, 0x03, 0x00, 0x00, 0x02, 0x06, 0x01, 0x00, 0x04, 0x0b, 0x08, 0x00, 0x00, 0x00, 0x00, 0x00
        /*0020*/ 	.byte	0x00, 0x00, 0x00, 0x00


//--------------------- .nv.info.attn_fwd         --------------------------
	.section	.nv.info.attn_fwd,"",@"SHT_CUDA_INFO"
	.sectionflags	@""
	.align	4


	//----- nvinfo : EIATTR_CUDA_API_VERSION
	.align		4
        /*0000*/ 	.byte	0x04, 0x37
        /*0002*/ 	.short	(.L_8 - .L_7)
.L_7:
        /*0004*/ 	.word	0x00000082


	//----- nvinfo : EIATTR_KPARAM_INFO
	.align		4
.L_8:
        /*0008*/ 	.byte	0x04, 0x17
        /*000a*/ 	.short	(.L_10 - .L_9)
.L_9:
        /*000c*/ 	.word	0x00000000
        /*0010*/ 	.short	0x0019
        /*0012*/ 	.short	0x0080
        /*0014*/ 	.byte	0x00, 0xf4, 0x21, 0x00


	//----- nvinfo : EIATTR_KPARAM_INFO
	.align		4
.L_10:
        /*0018*/ 	.byte	0x04, 0x17
        /*001a*/ 	.short	(.L_12 - .L_11)
.L_11:
        /*001c*/ 	.word	0x00000000
        /*0020*/ 	.short	0x0018
        /*0022*/ 	.short	0x0078
        /*0024*/ 	.byte	0x00, 0xf4, 0x21, 0x00


	//----- nvinfo : EIATTR_KPARAM_INFO
	.align		4
.L_12:
        /*0028*/ 	.byte	0x04, 0x17
        /*002a*/ 	.short	(.L_14 - .L_13)
.L_13:
        /*002c*/ 	.word	0x00000000
        /*0030*/ 	.short	0x0017
        /*0032*/ 	.short	0x0070
        /*0034*/ 	.byte	0x00, 0xf0, 0x11, 0x00


	//----- nvinfo : EIATTR_KPARAM_INFO
	.align		4
.L_14:
        /*0038*/ 	.byte	0x04, 0x17
        /*003a*/ 	.short	(.L_16 - .L_15)
.L_15:
        /*003c*/ 	.word	0x00000000
        /*0040*/ 	.short	0x0016
        /*0042*/ 	.short	0x006c
        /*0044*/ 	.byte	0x00, 0xf0, 0x11, 0x00


	//----- nvinfo : EIATTR_KPARAM_INFO
	.align		4
.L_16:
        /*0048*/ 	.byte	0x04, 0x17
        /*004a*/ 	.short	(.L_18 - .L_17)
.L_17:
        /*004c*/ 	.word	0x00000000
        /*0050*/ 	.short	0x0015
        /*0052*/ 	.short	0x0068
        /*0054*/ 	.byte	0x00, 0xf0, 0x11, 0x00


	//----- nvinfo : EIATTR_KPARAM_INFO
	.align		4
.L_18:
        /*0058*/ 	.byte	0x04, 0x17
        /*005a*/ 	.short	(.L_20 - .L_19)
.L_19:
        /*005c*/ 	.word	0x00000000
        /*0060*/ 	.short	0x0014
        /*0062*/ 	.short	0x0064
        /*0064*/ 	.byte	0x00, 0xf0, 0x11, 0x00


	//----- nvinfo : EIATTR_KPARAM_INFO
	.align		4
.L_20:
        /*0068*/ 	.byte	0x04, 0x17
        /*006a*/ 	.short	(.L_22 - .L_21)
.L_21:
        /*006c*/ 	.word	0x00000000
        /*0070*/ 	.short	0x0013
        /*0072*/ 	.short	0x0060
        /*0074*/ 	.byte	0x00, 0xf0, 0x11, 0x00


	//----- nvinfo : EIATTR_KPARAM_INFO
	.align		4
.L_22:
        /*0078*/ 	.byte	0x04, 0x17
        /*007a*/ 	.short	(.L_24 - .L_23)
.L_23:
        /*007c*/ 	.word	0x00000000
        /*0080*/ 	.short	0x0012
        /*0082*/ 	.short	0x005c
        /*0084*/ 	.byte	0x00, 0xf0, 0x11, 0x00


	//----- nvinfo : EIATTR_KPARAM_INFO
	.align		4
.L_24:
        /*0088*/ 	.byte	0x04, 0x17
        /*008a*/ 	.short	(.L_26 - .L_25)
.L_25:
        /*008c*/ 	.word	0x00000000
        /*0090*/ 	.short	0x0011
        /*0092*/ 	.short	0x0058
        /*0094*/ 	.byte	0x00, 0xf0, 0x11, 0x00


	//----- nvinfo : EIATTR_KPARAM_INFO
	.align		4
.L_26:
        /*0098*/ 	.byte	0x04, 0x17
        /*009a*/ 	.short	(.L_28 - .L_27)
.L_27:
        /*009c*/ 	.word	0x00000000
        /*00a0*/ 	.short	0x0010
        /*00a2*/ 	.short	0x0054
        /*00a4*/ 	.byte	0x00, 0xf0, 0x11, 0x00


	//----- nvinfo : EIATTR_KPARAM_INFO
	.align		4
.L_28:
        /*00a8*/ 	.byte	0x04, 0x17
        /*00aa*/ 	.short	(.L_30 - .L_29)
.L_29:
        /*00ac*/ 	.word	0x00000000
        /*00b0*/ 	.short	0x000f
        /*00b2*/ 	.short	0x0050
        /*00b4*/ 	.byte	0x00, 0xf0, 0x11, 0x00


	//----- nvinfo : EIATTR_KPARAM_INFO
	.align		4
.L_30:
        /*00b8*/ 	.byte	0x04, 0x17
        /*00ba*/ 	.short	(.L_32 - .L_31)
.L_31:
        /*00bc*/ 	.word	0x00000000
        /*00c0*/ 	.short	0x000e
        /*00c2*/ 	.short	0x004c
        /*00c4*/ 	.byte	0x00, 0xf0, 0x11, 0x00


	//----- nvinfo : EIATTR_KPARAM_INFO
	.align		4
.L_32:
        /*00c8*/ 	.byte	0x04, 0x17
        /*00ca*/ 	.short	(.L_34 - .L_33)
.L_33:
        /*00cc*/ 	.word	0x00000000
        /*00d0*/ 	.short	0x000d
        /*00d2*/ 	.short	0x0048
        /*00d4*/ 	.byte	0x00, 0xf0, 0x11, 0x00


	//----- nvinfo : EIATTR_KPARAM_INFO
	.align		4
.L_34:
        /*00d8*/ 	.byte	0x04, 0x17
        /*00da*/ 	.short	(.L_36 - .L_35)
.L_35:
        /*00dc*/ 	.word	0x00000000
        /*00e0*/ 	.short	0x000c
        /*00e2*/ 	.short	0x0044
        /*00e4*/ 	.byte	0x00, 0xf0, 0x11, 0x00


	//----- nvinfo : EIATTR_KPARAM_INFO
	.align		4
.L_36:
        /*00e8*/ 	.byte	0x04, 0x17
        /*00ea*/ 	.short	(.L_38 - .L_37)
.L_37:
        /*00ec*/ 	.word	0x00000000
        /*00f0*/ 	.short	0x000b
        /*00f2*/ 	.short	0x0040
        /*00f4*/ 	.byte	0x00, 0xf0, 0x11, 0x00


	//----- nvinfo : EIATTR_KPARAM_INFO
	.align		4
.L_38:
        /*00f8*/ 	.byte	0x04, 0x17
        /*00fa*/ 	.short	(.L_40 - .L_39)
.L_39:
        /*00fc*/ 	.word	0x00000000
        /*0100*/ 	.short	0x000a
        /*0102*/ 	.short	0x003c
        /*0104*/ 	.byte	0x00, 0xf0, 0x11, 0x00


	//----- nvinfo : EIATTR_KPARAM_INFO
	.align		4
.L_40:
        /*0108*/ 	.byte	0x04, 0x17
        /*010a*/ 	.short	(.L_42 - .L_41)
.L_41:
        /*010c*/ 	.word	0x00000000
        /*0110*/ 	.short	0x0009
        /*0112*/ 	.short	0x0038
        /*0114*/ 	.byte	0x00, 0xf0, 0x11, 0x00


	//----- nvinfo : EIATTR_KPARAM_INFO
	.align		4
.L_42:
        /*0118*/ 	.byte	0x04, 0x17
        /*011a*/ 	.short	(.L_44 - .L_43)
.L_43:
        /*011c*/ 	.word	0x00000000
        /*0120*/ 	.short	0x0008
        /*0122*/ 	.short	0x0034
        /*0124*/ 	.byte	0x00, 0xf0, 0x11, 0x00


	//----- nvinfo : EIATTR_KPARAM_INFO
	.align		4
.L_44:
        /*0128*/ 	.byte	0x04, 0x17
        /*012a*/ 	.short	(.L_46 - .L_45)
.L_45:
        /*012c*/ 	.word	0x00000000
        /*0130*/ 	.short	0x0007
        /*0132*/ 	.short	0x0030
        /*0134*/ 	.byte	0x00, 0xf0, 0x11, 0x00


	//----- nvinfo : EIATTR_KPARAM_INFO
	.align		4
.L_46:
        /*0138*/ 	.byte	0x04, 0x17
        /*013a*/ 	.short	(.L_48 - .L_47)
.L_47:
        /*013c*/ 	.word	0x00000000
        /*0140*/ 	.short	0x0006
        /*0142*/ 	.short	0x002c
        /*0144*/ 	.byte	0x00, 0xf0, 0x11, 0x00


	//----- nvinfo : EIATTR_KPARAM_INFO
	.align		4
.L_48:
        /*0148*/ 	.byte	0x04, 0x17
        /*014a*/ 	.short	(.L_50 - .L_49)
.L_49:
        /*014c*/ 	.word	0x00000000
        /*0150*/ 	.short	0x0005
        /*0152*/ 	.short	0x0028
        /*0154*/ 	.byte	0x00, 0xf0, 0x11, 0x00


	//----- nvinfo : EIATTR_KPARAM_INFO
	.align		4
.L_50:
        /*0158*/ 	.byte	0x04, 0x17
        /*015a*/ 	.short	(.L_52 - .L_51)
.L_51:
        /*015c*/ 	.word	0x00000000
        /*0160*/ 	.short	0x0004
        /*0162*/ 	.short	0x0020
        /*0164*/ 	.byte	0x00, 0xf4, 0x21, 0x00


	//----- nvinfo : EIATTR_KPARAM_INFO
	.align		4
.L_52:
        /*0168*/ 	.byte	0x04, 0x17
        /*016a*/ 	.short	(.L_54 - .L_53)
.L_53:
        /*016c*/ 	.word	0x00000000
        /*0170*/ 	.short	0x0003
        /*0172*/ 	.short	0x0018
        /*0174*/ 	.byte	0x00, 0xf4, 0x21, 0x00


	//----- nvinfo : EIATTR_KPARAM_INFO
	.align		4
.L_54:
        /*0178*/ 	.byte	0x04, 0x17
        /*017a*/ 	.short	(.L_56 - .L_55)
.L_55:
        /*017c*/ 	.word	0x00000000
        /*0180*/ 	.short	0x0002
        /*0182*/ 	.short	0x0010
        /*0184*/ 	.byte	0x00, 0xf4, 0x21, 0x00


	//----- nvinfo : EIATTR_KPARAM_INFO
	.align		4
.L_56:
        /*0188*/ 	.byte	0x04, 0x17
        /*018a*/ 	.short	(.L_58 - .L_57)
.L_57:
        /*018c*/ 	.word	0x00000000
        /*0190*/ 	.short	0x0001
        /*0192*/ 	.short	0x0008
        /*0194*/ 	.byte	0x00, 0xf4, 0x21, 0x00


	//----- nvinfo : EIATTR_KPARAM_INFO
	.align		4
.L_58:
        /*0198*/ 	.byte	0x04, 0x17
        /*019a*/ 	.short	(.L_60 - .L_59)
.L_59:
        /*019c*/ 	.word	0x00000000
        /*01a0*/ 	.short	0x0000
        /*01a2*/ 	.short	0x0000
        /*01a4*/ 	.byte	0x00, 0xf4, 0x21, 0x00


	//----- nvinfo : EIATTR_SPARSE_MMA_MASK
	.align		4
.L_60:
        /*01a8*/ 	.byte	0x03, 0x50
        /*01aa*/ 	.short	0x0000


	//----- nvinfo : EIATTR_MAXREG_COUNT
	.align		4
        /*01ac*/ 	.byte	0x03, 0x1b
        /*01ae*/ 	.short	0x00ff


	//----- nvinfo : EIATTR_NUM_BARRIERS
	.align		4
        /*01b0*/ 	.byte	0x02, 0x4c
        /*01b2*/ 	.byte	0x01
	.zero		1


	//----- nvinfo : EIATTR_ANNOTATIONS
	.align		4
        /*01b4*/ 	.byte	0x04, 0x55
        /*01b6*/ 	.short	(.L_62 - .L_61)


	//   ....[0]....
.L_61:
        /*01b8*/ 	.word	0x00000001
        /*01bc*/ 	.byte	0xb0, 0x1c, 0x00, 0x00, 0x01, 0x00, 0x00, 0x00, 0x30, 0x1d, 0x00, 0x00, 0x01, 0x00, 0x00, 0x00
        /* <DEDUP_REMOVED lines=79> */
        /*06bc*/ 	.byte	0xe0, 0x5e, 0x00, 0x00, 0x01, 0x00, 0x00, 0x00, 0x50, 0x5f, 0x00, 0x00


	//----- nvinfo : EIATTR_MERCURY_ISA_VERSION
	.align		4
.L_62:
        /*06c8*/ 	.byte	0x03, 0x5f
        /*06ca*/ 	.short	0x0101


	//----- nvinfo : EIATTR_COOP_GROUP_MASK_REGIDS
	.align		4
        /*06cc*/ 	.byte	0x04, 0x29
        /*06ce*/ 	.short	(.L_64 - .L_63)


	//   ....[0]....
.L_63:
        /*06d0*/ 	.word	0xffffffff


	//   ....[1]....
        /*06d4*/ 	.word	0xffffffff


	//   ....[2]....
        /*06d8*/ 	.word	0xffffffff


	//   ....[3]....
        /*06dc*/ 	.word	0xffffffff


	//   ....[4]....
        /*06e0*/ 	.word	0xffffffff


	//   ....[5]....
        /*06e4*/ 	.word	0xffffffff


	//   ....[6]....
        /*06e8*/ 	.word	0xffffffff


	//   ....[7]....
        /*06ec*/ 	.word	0xffffffff


	//   ....[8]....
        /*06f0*/ 	.word	0xffffffff


	//   ....[9]....
        /*06f4*/ 	.word	0xffffffff


	//   ....[10]....
        /*06f8*/ 	.word	0xffffffff


	//   ....[11]....
        /*06fc*/ 	.word	0xffffffff


	//   ....[12]....
        /*0700*/ 	.word	0xffffffff


	//   ....[13]....
        /*0704*/ 	.word	0xffffffff


	//   ....[14]....
        /*0708*/ 	.word	0xffffffff


	//   ....[15]....
        /*070c*/ 	.word	0xffffffff


	//----- nvinfo : EIATTR_COOP_GROUP_INSTR_OFFSETS
	.align		4
.L_64:
        /*0710*/ 	.byte	0x04, 0x28
        /*0712*/ 	.short	(.L_66 - .L_65)


	//   ....[0]....
.L_65:
        /*0714*/ 	.word	0x000062f0


	//   ....[1]....
        /*0718*/ 	.word	0x000063b0


	//   ....[2]....
        /*071c*/ 	.word	0x00006560


	//   ....[3]....
        /*0720*/ 	.word	0x00006690


	//   ....[4]....
        /*0724*/ 	.word	0x00007140


	//   ....[5]....
        /*0728*/ 	.word	0x00007150


	//   ....[6]....
        /*072c*/ 	.word	0x00007160


	//   ....[7]....
        /*0730*/ 	.word	0x00007180


	//   ....[8]....
        /*0734*/ 	.word	0x000071b0


	//   ....[9]....
        /*0738*/ 	.word	0x000071d0


	//   ....[10]....
        /*073c*/ 	.word	0x000071e0


	//   ....[11]....
        /*0740*/ 	.word	0x000071f0


	//   ....[12]....
        /*0744*/ 	.word	0x000078a0


	//   ....[13]....
        /*0748*/ 	.word	0x000078b0


	//   ....[14]....
        /*074c*/ 	.word	0x000078f0


	//   ....[15]....
        /*0750*/ 	.word	0x00007900


	//----- nvinfo : EIATTR_EXIT_INSTR_OFFSETS
	.align		4
.L_66:
        /*0754*/ 	.byte	0x04, 0x1c
        /*0756*/ 	.short	(.L_68 - .L_67)


	//   ....[0]....
.L_67:
        /*0758*/ 	.word	0x0000b150


	//   ....[1]....
        /*075c*/ 	.word	0x0000b180


	//----- nvinfo : EIATTR_REQNTID
	.align		4
.L_68:
        /*0760*/ 	.byte	0x04, 0x10
        /*0762*/ 	.short	(.L_70 - .L_69)
.L_69:
        /*0764*/ 	.word	0x00000080
        /*0768*/ 	.word	0x00000001
        /*076c*/ 	.word	0x00000001


	//----- nvinfo : EIATTR_CBANK_PARAM_SIZE
	.align		4
.L_70:
        /*0770*/ 	.byte	0x03, 0x19
        /*0772*/ 	.short	0x0088


	//----- nvinfo : EIATTR_PARAM_CBANK
	.align		4
        /*0774*/ 	.byte	0x04, 0x0a
        /*0776*/ 	.short	(.L_72 - .L_71)
	.align		4
.L_71:
        /*0778*/ 	.word	index@(.nv.constant0.attn_fwd)
        /*077c*/ 	.short	0x0210
        /*077e*/ 	.short	0x0088


	//----- nvinfo : EIATTR_SW_WAR
	.align		4
.L_72:
        /*0780*/ 	.byte	0x04, 0x36
        /*0782*/ 	.short	(.L_74 - .L_73)
.L_73:
        /*0784*/ 	.word	0x00000008
.L_74:


//--------------------- .nv.callgraph             --------------------------
	.section	.nv.callgraph,"",@"SHT_CUDA_CALLGRAPH"
	.align	4
	.sectionentsize	8
	.align		4
        /*0000*/ 	.word	0x00000000
	.align		4
        /*0004*/ 	.word	0xffffffff
	.align		4
        /*0008*/ 	.word	0x00000000
	.align		4
        /*000c*/ 	.word	0xfffffffe
	.align		4
        /*0010*/ 	.word	0x00000000
	.align		4
        /*0014*/ 	.word	0xfffffffd
	.align		4
        /*0018*/ 	.word	0x00000000
	.align		4
        /*001c*/ 	.word	0xfffffffc


//--------------------- .nv.constant4             --------------------------
	.section	.nv.constant4,"a",@progbits
	.align	8
	.align		8
.nv.constant4:
        /*0000*/ 	.dword	_$_str


//--------------------- .text.attn_fwd            --------------------------
	.section	.text.attn_fwd,"ax",@progbits
	.align	128
        .global         attn_fwd
        .type           attn_fwd,@function
        .size           attn_fwd,(.L_x_3 - attn_fwd)
        .other          attn_fwd,@"STO_CUDA_ENTRY STV_DEFAULT"
attn_fwd:
.text.attn_fwd:
[----:B------:R-:W0:Y:S01]  /*0000*/  LDC R1, c[0x0][0x28] ;  /* 0x00000a00ff017b82 */ /* 0x000e220000000800 */
[----:B------:R-:W1:Y:S07]  /*0010*/  S2R R4, SR_TID.X ;  /* 0x0000000000047919 */ /* 0x000e6e0000002100 */
[----:B------:R-:W2:Y:S01]  /*0020*/  S2UR UR14, SR_CTAID.Y ;  /* 0x00000000000e79c3 */ /* 0x000ea20000002600 */
[----:B------:R-:W-:Y:S01]  /*0030*/  ULDC.64 UR4, c[0x0][0x240] ;  /* 0x0000900000047ab9 */ /* 0x000fe20000000a00 */
[----:B------:R-:W-:Y:S01]  /*0040*/  ULDC.64 UR20, c[0x0][0x208] ;  /* 0x0000820000147ab9 */ /* 0x000fe20000000a00 */
[----:B------:R-:W3:Y:S01]  /*0050*/  S2R R0, SR_CTAID.X ;  /* 0x0000000000007919 */ /* 0x000ee20000002500 */
[----:B0-----:R-:W-:-:S04]  /*0060*/  VIADD R1, R1, 0xfffffeb8 ;  /* 0xfffffeb801017836 */ /* 0x001fc80000000000 */
[----:B------:R-:W0:Y:S08]  /*0070*/  LDC R14, c[0x0][0x248] ;  /* 0x00009200ff0e7b82 */ /* 0x000e300000000800 */
[----:B------:R-:W4:Y:S01]  /*0080*/  LDC.64 R12, c[0x0][0x210] ;  /* 0x00008400ff0c7b82 */ /* 0x000f220000000a00 */
[----:B--2---:R-:W-:-:S07]  /*0090*/  UIMAD UR4, UR14, UR4, URZ ;  /* 0x000000040e0472a4 */ /* 0x004fce000f8e023f */
[----:B------:R-:W2:Y:S01]  /*00a0*/  S2UR UR15, SR_CgaCtaId ;  /* 0x00000000000f79c3 */ /* 0x000ea20000008800 */
[----:B-1----:R-:W-:Y:S02]  /*00b0*/  LOP3.LUT R5, R4, 0x3f, RZ, 0xc0, !PT ;  /* 0x0000003f04057812 */ /* 0x002fe400078ec0ff */
[----:B------:R-:W-:-:S05]  /*00c0*/  SHF.R.U32.HI R6, RZ, 0x6, R4 ;  /* 0x00000006ff067819 */ /* 0x000fca0000011604 */
[----:B------:R-:W1:Y:S01]  /*00d0*/  LDC R120, c[0x0][0x280] ;  /* 0x0000a000ff787b82 */ /* 0x000e620000000800 */
[----:B---3--:R-:W-:Y:S01]  /*00e0*/  IMAD R2, R0, 0x40, R5 ;  /* 0x0000004000027824 */ /* 0x008fe200078e0205 */
[----:B------:R-:W-:-:S03]  /*00f0*/  SGXT.U32 R6, R6, 0x1 ;  /* 0x000000010606781a */ /* 0x000fc60000000000 */
[----:B------:R-:W-:Y:S01]  /*0100*/  IMAD R3, R2, UR5, RZ ;  /* 0x0000000502037c24 */ /* 0x000fe2000f8e02ff */
[----:B------:R-:W-:Y:S01]  /*0110*/  USHF.R.S32.HI UR5, URZ, 0x1f, UR4 ;  /* 0x0000001f3f057899 */ /* 0x000fe20008011404 */
[-C--:B0-----:R-:W-:Y:S01]  /*0120*/  IMAD R7, R6, R14.reuse, RZ ;  /* 0x0000000e06077224 */ /* 0x081fe200078e02ff */
[----:B------:R-:W-:Y:S02]  /*0130*/  LEA.HI R2, R4, 0xe, RZ, 0x1a ;  /* 0x0000000e04027811 */ /* 0x000fe400078fd0ff */
[----:B----4-:R-:W-:Y:S01]  /*0140*/  IADD3 R12, P0, P1, R3, UR4, R12 ;  /* 0x00000004030c7c10 */ /* 0x010fe2000f91e00c */
[----:B------:R-:W-:Y:S01]  /*0150*/  IMAD R25, R14, 0x2, R7 ;  /* 0x000000020e197824 */ /* 0x000fe200078e0207 */
[----:B------:R-:W-:Y:S01]  /*0160*/  SHF.R.S32.HI R0, RZ, 0x1f, R3 ;  /* 0x0000001fff007819 */ /* 0x000fe20000011403 */
[----:B------:R-:W-:Y:S01]  /*0170*/  IMAD R9, R2, R14, RZ ;  /* 0x0000000e02097224 */ /* 0x000fe200078e02ff */
[----:B------:R-:W-:Y:S02]  /*0180*/  LEA.HI R3, R4, 0x1e, RZ, 0x1a ;  /* 0x0000001e04037811 */ /* 0x000fe400078fd0ff */
[----:B------:R-:W-:-:S02]  /*0190*/  IADD3.X R0, R0, UR5, R13, P0, P1 ;  /* 0x0000000500007c10 */ /* 0x000fc400087e240d */
[----:B------:R-:W-:Y:S01]  /*01a0*/  IADD3 R10, P0, R7, R12, RZ ;  /* 0x0000000c070a7210 */ /* 0x000fe20007f1e0ff */
[----:B------:R-:W-:Y:S01]  /*01b0*/  IMAD R17, R3, R14, RZ ;  /* 0x0000000e03117224 */ /* 0x000fe200078e02ff */
[----:B------:R-:W-:Y:S02]  /*01c0*/  IADD3 R18, P1, R25, R12, RZ ;  /* 0x0000000c19127210 */ /* 0x000fe40007f3e0ff */
[----:B------:R-:W-:Y:S02]  /*01d0*/  LEA.HI.X.SX32 R11, R7, R0, 0x1, P0 ;  /* 0x00000000070b7211 */ /* 0x000fe400000f0eff */
[----:B------:R-:W-:Y:S02]  /*01e0*/  IADD3 R20, P0, R9, R12, RZ ;  /* 0x0000000c09147210 */ /* 0x000fe40007f1e0ff */
[----:B------:R-:W-:Y:S01]  /*01f0*/  LEA.HI R7, R4, 0x2e, RZ, 0x1a ;  /* 0x0000002e04077811 */ /* 0x000fe200078fd0ff */
[----:B------:R0:W3:Y:S01]  /*0200*/  LDG.E.U8 R13, desc[UR20][R10.64] ;  /* 0x000000140a0d7981 */ /* 0x0000e2000c1e1100 */
[----:B------:R-:W-:-:S02]  /*0210*/  LEA.HI.X.SX32 R19, R25, R0, 0x1, P1 ;  /* 0x0000000019137211 */ /* 0x000fc400008f0eff */
[----:B------:R-:W-:Y:S01]  /*0220*/  LEA.HI.X.SX32 R21, R9, R0, 0x1, P0 ;  /* 0x0000000009157211 */ /* 0x000fe200000f0eff */
[----:B------:R-:W-:Y:S01]  /*0230*/  IMAD R27, R7, R14, RZ ;  /* 0x0000000e071b7224 */ /* 0x000fe200078e02ff */
[C---:B------:R-:W-:Y:S01]  /*0240*/  IADD3 R22, P1, R17.reuse, R12, RZ ;  /* 0x0000000c11167210 */ /* 0x040fe20007f3e0ff */
[----:B------:R4:W5:Y:S01]  /*0250*/  LDG.E.U8 R15, desc[UR20][R18.64] ;  /* 0x00000014120f7981 */ /* 0x000962000c1e1100 */
[C---:B------:R-:W-:Y:S02]  /*0260*/  LEA.HI R9, R4.reuse, 0x4e, RZ, 0x1a ;  /* 0x0000004e04097811 */ /* 0x040fe400078fd0ff */
[C---:B------:R-:W-:Y:S02]  /*0270*/  LEA.HI R8, R4.reuse, 0x3e, RZ, 0x1a ;  /* 0x0000003e04087811 */ /* 0x040fe400078fd0ff */
[C---:B0-----:R-:W-:Y:S02]  /*0280*/  LEA.HI R11, R4.reuse, 0x6e, RZ, 0x1a ;  /* 0x0000006e040b7811 */ /* 0x041fe400078fd0ff */
[----:B------:R-:W-:Y:S01]  /*0290*/  LEA.HI R10, R4, 0x5e, RZ, 0x1a ;  /* 0x0000005e040a7811 */ /* 0x000fe200078fd0ff */
[----:B------:R-:W-:Y:S01]  /*02a0*/  IMAD R25, R14, 0x2, R25 ;  /* 0x000000020e197824 */ /* 0x000fe200078e0219 */
[----:B------:R-:W-:Y:S01]  /*02b0*/  LEA.HI.X.SX32 R23, R17, R0, 0x1, P1 ;  /* 0x0000000011177211 */ /* 0x000fe200008f0eff */
[----:B----4-:R-:W-:Y:S01]  /*02c0*/  IMAD R19, R9, R14, RZ ;  /* 0x0000000e09137224 */ /* 0x010fe200078e02ff */
[C---:B------:R-:W-:Y:S01]  /*02d0*/  IADD3 R26, P0, R27.reuse, R12, RZ ;  /* 0x0000000c1b1a7210 */ /* 0x040fe20007f1e0ff */
[----:B------:R-:W-:Y:S01]  /*02e0*/  IMAD R29, R8, R14, RZ ;  /* 0x0000000e081d7224 */ /* 0x000fe200078e02ff */
[----:B------:R-:W4:Y:S02]  /*02f0*/  LDG.E.U8 R16, desc[UR20][R20.64] ;  /* 0x0000001414107981 */ /* 0x000f24000c1e1100 */
[----:B------:R-:W-:-:S02]  /*0300*/  LEA.HI.X.SX32 R27, R27, R0, 0x1, P0 ;  /* 0x000000001b1b7211 */ /* 0x000fc400000f0eff */
[----:B------:R0:W4:Y:S01]  /*0310*/  LDG.E.U8 R17, desc[UR20][R22.64] ;  /* 0x0000001416117981 */ /* 0x000122000c1e1100 */
[-C--:B------:R-:W-:Y:S02]  /*0320*/  IADD3 R30, P0, R19, R12.reuse, RZ ;  /* 0x0000000c131e7210 */ /* 0x080fe40007f1e0ff */
[----:B------:R-:W-:Y:S01]  /*0330*/  IADD3 R28, P1, R29, R12, RZ ;  /* 0x0000000c1d1c7210 */ /* 0x000fe20007f3e0ff */
[----:B------:R2:W4:Y:S01]  /*0340*/  LDG.E.U8 R18, desc[UR20][R26.64] ;  /* 0x000000141a127981 */ /* 0x000522000c1e1100 */
[----:B------:R-:W-:Y:S01]  /*0350*/  LEA.HI.X.SX32 R31, R19, R0, 0x1, P0 ;  /* 0x00000000131f7211 */ /* 0x000fe200000f0eff */
[----:B0-----:R-:W-:Y:S01]  /*0360*/  IMAD R23, R11, R14, RZ ;  /* 0x0000000e0b177224 */ /* 0x001fe200078e02ff */
[----:B------:R-:W-:Y:S01]  /*0370*/  LEA.HI.X.SX32 R29, R29, R0, 0x1, P1 ;  /* 0x000000001d1d7211 */ /* 0x000fe200008f0eff */
[----:B------:R-:W-:Y:S02]  /*0380*/  IMAD R21, R10, R14, RZ ;  /* 0x0000000e0a157224 */ /* 0x000fe400078e02ff */
[----:B------:R-:W4:Y:S01]  /*0390*/  LDG.E.U8 R20, desc[UR20][R30.64] ;  /* 0x000000141e147981 */ /* 0x000f22000c1e1100 */
[----:B------:R-:W-:Y:S01]  /*03a0*/  IADD3 R22, P0, R23, R12, RZ ;  /* 0x0000000c17167210 */ /* 0x000fe20007f1e0ff */
[----:B--2---:R-:W-:-:S02]  /*03b0*/  IMAD R27, R14, 0x2, R25 ;  /* 0x000000020e1b7824 */ /* 0x004fc400078e0219 */
[----:B------:R0:W2:Y:S01]  /*03c0*/  LDG.E.U8 R19, desc[UR20][R28.64] ;  /* 0x000000141c137981 */ /* 0x0000a2000c1e1100 */
[----:B------:R-:W-:Y:S02]  /*03d0*/  LEA.HI.X.SX32 R23, R23, R0, 0x1, P0 ;  /* 0x0000000017177211 */ /* 0x000fe400000f0eff */
[-C--:B------:R-:W-:Y:S02]  /*03e0*/  IADD3 R24, P0, R25, R12.reuse, RZ ;  /* 0x0000000c19187210 */ /* 0x080fe40007f1e0ff */
[----:B------:R-:W-:Y:S01]  /*03f0*/  IADD3 R32, P1, R21, R12, RZ ;  /* 0x0000000c15207210 */ /* 0x000fe20007f3e0ff */
[----:B------:R-:W2:Y:S01]  /*0400*/  LDG.E.U8 R22, desc[UR20][R22.64] ;  /* 0x0000001416167981 */ /* 0x000ea2000c1e1100 */
[----:B------:R-:W-:Y:S01]  /*0410*/  LEA.HI.X.SX32 R25, R25, R0, 0x1, P0 ;  /* 0x0000000019197211 */ /* 0x000fe200000f0eff */
[C---:B0-----:R-:W-:Y:S01]  /*0420*/  IMAD R29, R14.reuse, 0x2, R27 ;  /* 0x000000020e1d7824 */ /* 0x041fe200078e021b */
[----:B------:R-:W-:Y:S02]  /*0430*/  IADD3 R26, P0, R27, R12, RZ ;  /* 0x0000000c1b1a7210 */ /* 0x000fe40007f1e0ff */
[-C--:B------:R-:W-:Y:S01]  /*0440*/  LEA.HI.X.SX32 R33, R21, R0.reuse, 0x1, P1 ;  /* 0x0000000015217211 */ /* 0x080fe200008f0eff */
[----:B------:R-:W-:Y:S01]  /*0450*/  IMAD R31, R14, 0x2, R29 ;  /* 0x000000020e1f7824 */ /* 0x000fe200078e021d */
[----:B------:R-:W-:Y:S01]  /*0460*/  LEA.HI.X.SX32 R27, R27, R0, 0x1, P0 ;  /* 0x000000001b1b7211 */ /* 0x000fe200000f0eff */
[----:B------:R-:W4:Y:S01]  /*0470*/  LDG.E.U8 R36, desc[UR20][R24.64] ;  /* 0x0000001418247981 */ /* 0x000f22000c1e1100 */
[----:B------:R-:W-:-:S03]  /*0480*/  IADD3 R28, P0, R29, R12, RZ ;  /* 0x0000000c1d1c7210 */ /* 0x000fc60007f1e0ff */
[----:B------:R0:W2:Y:S01]  /*0490*/  LDG.E.U8 R21, desc[UR20][R32.64] ;  /* 0x0000001420157981 */ /* 0x0000a2000c1e1100 */
[----:B------:R-:W-:Y:S02]  /*04a0*/  LEA.HI.X.SX32 R29, R29, R0, 0x1, P0 ;  /* 0x000000001d1d7211 */ /* 0x000fe400000f0eff */
[C---:B------:R-:W-:Y:S01]  /*04b0*/  IADD3 R30, P0, R31.reuse, R12, RZ ;  /* 0x0000000c1f1e7210 */ /* 0x040fe20007f1e0ff */
[----:B------:R1:W2:Y:S04]  /*04c0*/  LDG.E.U8 R38, desc[UR20][R26.64] ;  /* 0x000000141a267981 */ /* 0x0002a8000c1e1100 */
[----:B------:R1:W2:Y:S01]  /*04d0*/  LDG.E.U8 R40, desc[UR20][R28.64] ;  /* 0x000000141c287981 */ /* 0x0002a2000c1e1100 */
[----:B0-----:R-:W-:Y:S01]  /*04e0*/  IMAD R33, R14, 0x2, R31 ;  /* 0x000000020e217824 */ /* 0x001fe200078e021f */
[----:B------:R-:W-:-:S03]  /*04f0*/  LEA.HI.X.SX32 R31, R31, R0, 0x1, P0 ;  /* 0x000000001f1f7211 */ /* 0x000fc600000f0eff */
[C---:B------:R-:W-:Y:S01]  /*0500*/  IMAD R35, R14.reuse, 0x4, R33 ;  /* 0x000000040e237824 */ /* 0x040fe200078e0221 */
[C---:B------:R-:W-:Y:S01]  /*0510*/  IADD3 R32, P0, R33.reuse, R12, RZ ;  /* 0x0000000c21207210 */ /* 0x040fe20007f1e0ff */
[----:B------:R-:W2:Y:S02]  /*0520*/  LDG.E.U8 R42, desc[UR20][R30.64] ;  /* 0x000000141e2a7981 */ /* 0x000ea4000c1e1100 */
[----:B------:R-:W-:Y:S01]  /*0530*/  IMAD R23, R14, 0x2, R35 ;  /* 0x000000020e177824 */ /* 0x000fe200078e0223 */
[----:B------:R-:W-:-:S03]  /*0540*/  LEA.HI.X.SX32 R33, R33, R0, 0x1, P0 ;  /* 0x0000000021217211 */ /* 0x000fc600000f0eff */
[C---:B-1----:R-:W-:Y:S01]  /*0550*/  IMAD R27, R14.reuse, 0x2, R23 ;  /* 0x000000020e1b7824 */ /* 0x042fe200078e0217 */
[C---:B------:R-:W-:Y:S01]  /*0560*/  IADD3 R24, P0, R23.reuse, R12, RZ ;  /* 0x0000000c17187210 */ /* 0x040fe20007f1e0ff */
[----:B------:R0:W2:Y:S03]  /*0570*/  LDG.E.U8 R43, desc[UR20][R32.64] ;  /* 0x00000014202b7981 */ /* 0x0000a6000c1e1100 */
[----:B------:R-:W-:Y:S01]  /*0580*/  LEA.HI.X.SX32 R25, R23, R0, 0x1, P0 ;  /* 0x0000000017197211 */ /* 0x000fe200000f0eff */
[----:B------:R-:W-:Y:S01]  /*0590*/  IMAD R23, R14, 0x2, R27 ;  /* 0x000000020e177824 */ /* 0x000fe200078e021b */
[----:B------:R-:W-:-:S03]  /*05a0*/  IADD3 R26, P0, R27, R12, RZ ;  /* 0x0000000c1b1a7210 */ /* 0x000fc60007f1e0ff */
[C---:B------:R-:W-:Y:S01]  /*05b0*/  IMAD R37, R14.reuse, 0x2, R23 ;  /* 0x000000020e257824 */ /* 0x040fe200078e0217 */
[----:B------:R-:W-:Y:S01]  /*05c0*/  LEA.HI.X.SX32 R27, R27, R0, 0x1, P0 ;  /* 0x000000001b1b7211 */ /* 0x000fe200000f0eff */
[----:B------:R1:W2:Y:S01]  /*05d0*/  LDG.E.U8 R45, desc[UR20][R24.64] ;  /* 0x00000014182d7981 */ /* 0x0002a2000c1e1100 */
[-C--:B------:R-:W-:Y:S01]  /*05e0*/  IADD3 R28, P0, R23, R12.reuse, RZ ;  /* 0x0000000c171c7210 */ /* 0x080fe20007f1e0ff */
[C---:B------:R-:W-:Y:S01]  /*05f0*/  IMAD R39, R14.reuse, 0x2, R37 ;  /* 0x000000020e277824 */ /* 0x040fe200078e0225 */
[----:B------:R-:W-:Y:S01]  /*0600*/  IADD3 R34, P1, R35, R12, RZ ;  /* 0x0000000c23227210 */ /* 0x000fe20007f3e0ff */
[----:B------:R-:W2:Y:S01]  /*0610*/  LDG.E.U8 R46, desc[UR20][R26.64] ;  /* 0x000000141a2e7981 */ /* 0x000ea2000c1e1100 */
[-C--:B------:R-:W-:Y:S01]  /*0620*/  LEA.HI.X.SX32 R29, R23, R0.reuse, 0x1, P0 ;  /* 0x00000000171d7211 */ /* 0x080fe200000f0eff */
[----:B------:R-:W-:Y:S01]  /*0630*/  IMAD R23, R14, 0x2, R39 ;  /* 0x000000020e177824 */ /* 0x000fe200078e0227 */
[----:B------:R-:W-:Y:S02]  /*0640*/  LEA.HI.X.SX32 R35, R35, R0, 0x1, P1 ;  /* 0x0000000023237211 */ /* 0x000fe400008f0eff */
[C---:B0-----:R-:W-:Y:S01]  /*0650*/  IADD3 R32, P0, R39.reuse, R12, RZ ;  /* 0x0000000c27207210 */ /* 0x041fe20007f1e0ff */
[----:B------:R-:W2:Y:S03]  /*0660*/  LDG.E.U8 R47, desc[UR20][R28.64] ;  /* 0x000000141c2f7981 */ /* 0x000ea6000c1e1100 */
[----:B------:R-:W-:Y:S01]  /*0670*/  LEA.HI.X.SX32 R33, R39, R0, 0x1, P0 ;  /* 0x0000000027217211 */ /* 0x000fe200000f0eff */
[----:B------:R0:W2:Y:S01]  /*0680*/  LDG.E.U8 R44, desc[UR20][R34.64] ;  /* 0x00000014222c7981 */ /* 0x0000a2000c1e1100 */
[----:B-1----:R-:W-:-:S02]  /*0690*/  IADD3 R24, P0, R23, R12, RZ ;  /* 0x0000000c17187210 */ /* 0x002fc40007f1e0ff */
[----:B------:R-:W-:Y:S01]  /*06a0*/  IADD3 R30, P1, R37, R12, RZ ;  /* 0x0000000c251e7210 */ /* 0x000fe20007f3e0ff */
[----:B------:R1:W2:Y:S01]  /*06b0*/  LDG.E.U8 R49, desc[UR20][R32.64] ;  /* 0x0000001420317981 */ /* 0x0002a2000c1e1100 */
[-C--:B------:R-:W-:Y:S01]  /*06c0*/  LEA.HI.X.SX32 R25, R23, R0.reuse, 0x1, P0 ;  /* 0x0000000017197211 */ /* 0x080fe200000f0eff */
[----:B0-----:R-:W-:Y:S01]  /*06d0*/  IMAD R35, R14, 0x4, R23 ;  /* 0x000000040e237824 */ /* 0x001fe200078e0217 */
[----:B------:R-:W-:-:S03]  /*06e0*/  LEA.HI.X.SX32 R31, R37, R0, 0x1, P1 ;  /* 0x00000000251f7211 */ /* 0x000fc600008f0eff */
[----:B------:R-:W2:Y:S01]  /*06f0*/  LDG.E.U8 R50, desc[UR20][R24.64] ;  /* 0x0000001418327981 */ /* 0x000ea2000c1e1100 */
[C---:B------:R-:W-:Y:S01]  /*0700*/  IMAD R23, R14.reuse, 0x2, R35 ;  /* 0x000000020e177824 */ /* 0x040fe200078e0223 */
[-C--:B------:R-:W-:Y:S02]  /*0710*/  IADD3 R26, P0, R35, R12.reuse, RZ ;  /* 0x0000000c231a7210 */ /* 0x080fe40007f1e0ff */
[----:B------:R0:W2:Y:S01]  /*0720*/  LDG.E.U8 R48, desc[UR20][R30.64] ;  /* 0x000000141e307981 */ /* 0x0000a2000c1e1100 */
[C---:B------:R-:W-:Y:S01]  /*0730*/  IMAD R37, R14.reuse, 0x2, R23 ;  /* 0x000000020e257824 */ /* 0x040fe200078e0217 */
[----:B------:R-:W-:Y:S02]  /*0740*/  IADD3 R34, P1, R23, R12, RZ ;  /* 0x0000000c17227210 */ /* 0x000fe40007f3e0ff */
[-C--:B------:R-:W-:Y:S02]  /*0750*/  LEA.HI.X.SX32 R27, R35, R0.reuse, 0x1, P0 ;  /* 0x00000000231b7211 */ /* 0x080fe400000f0eff */
[----:B------:R-:W-:Y:S01]  /*0760*/  LEA.HI.X.SX32 R35, R23, R0, 0x1, P1 ;  /* 0x0000000017237211 */ /* 0x000fe200008f0eff */
[C---:B------:R-:W-:Y:S01]  /*0770*/  IMAD R23, R14.reuse, 0x2, R37 ;  /* 0x000000020e177824 */ /* 0x040fe200078e0225 */
[C---:B------:R-:W-:Y:S01]  /*0780*/  IADD3 R28, P0, R37.reuse, R12, RZ ;  /* 0x0000000c251c7210 */ /* 0x040fe20007f1e0ff */
[----:B------:R0:W2:Y:S03]  /*0790*/  LDG.E.U8 R51, desc[UR20][R26.64] ;  /* 0x000000141a337981 */ /* 0x0000a6000c1e1100 */
[----:B------:R-:W-:Y:S01]  /*07a0*/  LEA.HI.X.SX32 R29, R37, R0, 0x1, P0 ;  /* 0x00000000251d7211 */ /* 0x000fe200000f0eff */
[C---:B-1----:R-:W-:Y:S01]  /*07b0*/  IMAD R33, R14.reuse, 0x2, R23 ;  /* 0x000000020e217824 */ /* 0x042fe200078e0217 */
[C---:B0-----:R-:W-:Y:S01]  /*07c0*/  IADD3 R30, P0, R23.reuse, R12, RZ ;  /* 0x0000000c171e7210 */ /* 0x041fe20007f1e0ff */
[----:B------:R0:W2:Y:S03]  /*07d0*/  LDG.E.U8 R52, desc[UR20][R34.64] ;  /* 0x0000001422347981 */ /* 0x0000a6000c1e1100 */
[----:B------:R-:W-:Y:S01]  /*07e0*/  LEA.HI.X.SX32 R31, R23, R0, 0x1, P0 ;  /* 0x00000000171f7211 */ /* 0x000fe200000f0eff */
[C---:B------:R-:W-:Y:S01]  /*07f0*/  IMAD R23, R14.reuse, 0x2, R33 ;  /* 0x000000020e177824 */ /* 0x040fe200078e0221 */
[-C--:B------:R-:W-:Y:S01]  /*0800*/  IADD3 R24, P0, R33, R12.reuse, RZ ;  /* 0x0000000c21187210 */ /* 0x080fe20007f1e0ff */
[----:B------:R1:W2:Y:S02]  /*0810*/  LDG.E.U8 R53, desc[UR20][R28.64] ;  /* 0x000000141c357981 */ /* 0x0002a4000c1e1100 */
[----:B------:R-:W-:Y:S01]  /*0820*/  IMAD R37, R14, 0x2, R23 ;  /* 0x000000020e257824 */ /* 0x000fe200078e0217 */
[----:B------:R-:W-:Y:S01]  /*0830*/  IADD3 R32, P1, R23, R12, RZ ;  /* 0x0000000c17207210 */ /* 0x000fe20007f3e0ff */
[----:B------:R1:W2:Y:S01]  /*0840*/  LDG.E.U8 R54, desc[UR20][R30.64] ;  /* 0x000000141e367981 */ /* 0x0002a2000c1e1100 */
[----:B------:R-:W-:-:S02]  /*0850*/  LEA.HI.X.SX32 R25, R33, R0, 0x1, P0 ;  /* 0x0000000021197211 */ /* 0x000fc400000f0eff */
[----:B------:R-:W-:Y:S01]  /*0860*/  LEA.HI.X.SX32 R33, R23, R0, 0x1, P1 ;  /* 0x0000000017217211 */ /* 0x000fe200008f0eff */
[C---:B------:R-:W-:Y:S01]  /*0870*/  IMAD R23, R14.reuse, 0x4, R37 ;  /* 0x000000040e177824 */ /* 0x040fe200078e0225 */
[C---:B------:R-:W-:Y:S01]  /*0880*/  IADD3 R26, P0, R37.reuse, R12, RZ ;  /* 0x0000000c251a7210 */ /* 0x040fe20007f1e0ff */
[----:B------:R1:W2:Y:S03]  /*0890*/  LDG.E.U8 R55, desc[UR20][R24.64] ;  /* 0x0000001418377981 */ /* 0x0002a6000c1e1100 */
[----:B------:R-:W-:Y:S01]  /*08a0*/  LEA.HI.X.SX32 R27, R37, R0, 0x1, P0 ;  /* 0x00000000251b7211 */ /* 0x000fe200000f0eff */
[C---:B0-----:R-:W-:Y:S01]  /*08b0*/  IMAD R35, R14.reuse, 0x2, R23 ;  /* 0x000000020e237824 */ /* 0x041fe200078e0217 */
[C---:B-1----:R-:W-:Y:S01]  /*08c0*/  IADD3 R28, P0, R23.reuse, R12, RZ ;  /* 0x0000000c171c7210 */ /* 0x042fe20007f1e0ff */
        /* <DEDUP_REMOVED lines=107> */
[C---:B---3--:R-:W-:Y:S01]  /*0f80*/  IADD3 R28, P0, R37.reuse, R12, RZ ;  /* 0x0000000c251c7210 */ /* 0x048fe20007f1e0ff */
[----:B------:R3:W2:Y:S02]  /*0f90*/  LDG.E.U8 R83, desc[UR20][R26.64] ;  /* 0x000000141a537981 */ /* 0x0006a4000c1e1100 */
[C---:B0-----:R-:W-:Y:S01]  /*0fa0*/  IMAD R33, R14.reuse, 0x2, R23 ;  /* 0x000000020e217824 */ /* 0x041fe200078e0217 */
[----:B------:R-:W-:Y:S01]  /*0fb0*/  LEA.HI.X.SX32 R29, R37, R0, 0x1, P0 ;  /* 0x00000000251d7211 */ /* 0x000fe200000f0eff */
[----:B------:R0:W2:Y:S01]  /*0fc0*/  LDG.E.U8 R84, desc[UR20][R34.64] ;  /* 0x0000001422547981 */ /* 0x0000a2000c1e1100 */
[C---:B-1----:R-:W-:Y:S01]  /*0fd0*/  IADD3 R30, P0, R23.reuse, R12, RZ ;  /* 0x0000000c171e7210 */ /* 0x042fe20007f1e0ff */
[----:B-----5:R-:W-:Y:S02]  /*0fe0*/  IMAD R25, R14, 0x2, R33 ;  /* 0x000000020e197824 */ /* 0x020fe400078e0221 */
[----:B------:R1:W5:Y:S01]  /*0ff0*/  LDG.E.U8 R85, desc[UR20][R28.64] ;  /* 0x000000141c557981 */ /* 0x000362000c1e1100 */
[----:B------:R-:W-:-:S02]  /*1000*/  LEA.HI.X.SX32 R31, R23, R0, 0x1, P0 ;  /* 0x00000000171f7211 */ /* 0x000fc400000f0eff */
[C---:B------:R-:W-:Y:S01]  /*1010*/  IADD3 R32, P0, R33.reuse, R12, RZ ;  /* 0x0000000c21207210 */ /* 0x040fe20007f1e0ff */
[----:B---3--:R-:W-:Y:S01]  /*1020*/  IMAD R27, R14, 0x2, R25 ;  /* 0x000000020e1b7824 */ /* 0x008fe200078e0219 */
[----:B------:R-:W-:Y:S01]  /*1030*/  LEA.HI R23, R4, 0x7e, RZ, 0x1a ;  /* 0x0000007e04177811 */ /* 0x000fe200078fd0ff */
[----:B------:R3:W5:Y:S01]  /*1040*/  LDG.E.U8 R86, desc[UR20][R30.64] ;  /* 0x000000141e567981 */ /* 0x000762000c1e1100 */
[----:B------:R-:W-:Y:S02]  /*1050*/  LEA.HI.X.SX32 R33, R33, R0, 0x1, P0 ;  /* 0x0000000021217211 */ /* 0x000fe400000f0eff */
[----:B------:R-:W-:Y:S01]  /*1060*/  IADD3 R24, P0, R25, R12, RZ ;  /* 0x0000000c19187210 */ /* 0x000fe20007f1e0ff */
[C---:B0-----:R-:W-:Y:S02]  /*1070*/  IMAD R35, R14.reuse, 0x2, R27 ;  /* 0x000000020e237824 */ /* 0x041fe400078e021b */
[----:B------:R-:W-:Y:S01]  /*1080*/  IMAD R41, R23, R14, RZ ;  /* 0x0000000e17297224 */ /* 0x000fe200078e02ff */
[----:B------:R-:W-:Y:S01]  /*1090*/  LEA.HI.X.SX32 R25, R25, R0, 0x1, P0 ;  /* 0x0000000019197211 */ /* 0x000fe200000f0eff */
[C---:B------:R-:W-:Y:S01]  /*10a0*/  IMAD R37, R14.reuse, 0x2, R35 ;  /* 0x000000020e257824 */ /* 0x040fe200078e0223 */
[C---:B------:R-:W-:Y:S01]  /*10b0*/  IADD3 R26, P0, R27.reuse, R12, RZ ;  /* 0x0000000c1b1a7210 */ /* 0x040fe20007f1e0ff */
[----:B------:R0:W5:Y:S02]  /*10c0*/  LDG.E.U8 R87, desc[UR20][R32.64] ;  /* 0x0000001420577981 */ /* 0x000164000c1e1100 */
[----:B------:R-:W-:Y:S01]  /*10d0*/  IMAD R39, R14, 0x2, R37 ;  /* 0x000000020e277824 */ /* 0x000fe200078e0225 */
[----:B------:R-:W-:Y:S01]  /*10e0*/  LEA.HI.X.SX32 R27, R27, R0, 0x1, P0 ;  /* 0x000000001b1b7211 */ /* 0x000fe200000f0eff */
[----:B------:R4:W5:Y:S01]  /*10f0*/  LDG.E.U8 R24, desc[UR20][R24.64] ;  /* 0x0000001418187981 */ /* 0x000962000c1e1100 */
[----:B-1----:R-:W-:-:S02]  /*1100*/  IADD3 R28, P0, R35, R12, RZ ;  /* 0x0000000c231c7210 */ /* 0x002fc40007f1e0ff */
[----:B------:R-:W-:Y:S01]  /*1110*/  IADD3 R34, P2, R41, R12, RZ ;  /* 0x0000000c29227210 */ /* 0x000fe20007f5e0ff */
[----:B------:R-:W5:Y:S01]  /*1120*/  LDG.E.U8 R26, desc[UR20][R26.64] ;  /* 0x000000141a1a7981 */ /* 0x000f62000c1e1100 */
[----:B------:R-:W-:Y:S02]  /*1130*/  LEA.HI.X.SX32 R29, R35, R0, 0x1, P0 ;  /* 0x00000000231d7211 */ /* 0x000fe400000f0eff */
[-C--:B---3--:R-:W-:Y:S02]  /*1140*/  IADD3 R30, P1, R37, R12.reuse, RZ ;  /* 0x0000000c251e7210 */ /* 0x088fe40007f3e0ff */
[----:B0-----:R-:W-:Y:S01]  /*1150*/  IADD3 R32, P0, R39, R12, RZ ;  /* 0x0000000c27207210 */ /* 0x001fe20007f1e0ff */
[----:B------:R-:W3:Y:S01]  /*1160*/  LDG.E.U8 R28, desc[UR20][R28.64] ;  /* 0x000000141c1c7981 */ /* 0x000ee2000c1e1100 */
[-C--:B------:R-:W-:Y:S02]  /*1170*/  LEA.HI.X.SX32 R31, R37, R0.reuse, 0x1, P1 ;  /* 0x00000000251f7211 */ /* 0x080fe400008f0eff */
[----:B------:R-:W-:-:S02]  /*1180*/  LEA.HI.X.SX32 R35, R41, R0, 0x1, P2 ;  /* 0x0000000029237211 */ /* 0x000fc400010f0eff */
[----:B------:R-:W-:Y:S01]  /*1190*/  LEA.HI.X.SX32 R33, R39, R0, 0x1, P0 ;  /* 0x0000000027217211 */ /* 0x000fe200000f0eff */
[----:B------:R-:W3:Y:S04]  /*11a0*/  LDG.E.U8 R30, desc[UR20][R30.64] ;  /* 0x000000141e1e7981 */ /* 0x000ee8000c1e1100 */
[----:B------:R-:W3:Y:S04]  /*11b0*/  LDG.E.U8 R32, desc[UR20][R32.64] ;  /* 0x0000001420207981 */ /* 0x000ee8000c1e1100 */
[----:B------:R-:W3:Y:S01]  /*11c0*/  LDG.E.U8 R34, desc[UR20][R34.64] ;  /* 0x0000001422227981 */ /* 0x000ee2000c1e1100 */
[----:B------:R-:W-:Y:S01]  /*11d0*/  LOP3.LUT R0, R4, 0x7, RZ, 0xc0, !PT ;  /* 0x0000000704007812 */ /* 0x000fe200078ec0ff */
[----:B------:R-:W-:-:S04]  /*11e0*/  UMOV UR4, 0x400 ;  /* 0x0000040000047882 */ /* 0x000fc80000000000 */
[----:B------:R-:W-:Y:S01]  /*11f0*/  IMAD.SHL.U32 R0, R0, 0x10, RZ ;  /* 0x0000001000007824 */ /* 0x000fe200078e00ff */
[----:B------:R-:W-:-:S03]  /*1200*/  ULEA UR15, UR15, UR4, 0x18 ;  /* 0x000000040f0f7291 */ /* 0x000fc6000f8ec03f */
[----:B----4-:R-:W-:-:S05]  /*1210*/  IMAD R25, R5, 0x80, R0 ;  /* 0x0000008005197824 */ /* 0x010fca00078e0200 */
[----:B------:R-:W-:Y:S02]  /*1220*/  LOP3.LUT R25, R25, R6, RZ, 0xfc, !PT ;  /* 0x0000000619197212 */ /* 0x000fe400078efcff */
[----:B------:R-:W-:Y:S02]  /*1230*/  ISETP.GE.AND P0, PT, R120, 0x1, PT ;  /* 0x000000017800780c */ /* 0x000fe40003f06270 */
[C---:B------:R-:W-:Y:S01]  /*1240*/  LOP3.LUT R0, R25.reuse, 0x10, RZ, 0x3c, !PT ;  /* 0x0000001019007812 */ /* 0x040fe200078e3cff */
[----:B------:R0:W-:Y:S01]  /*1250*/  STS.U8 [R25+UR15], R13 ;  /* 0x0000000d19007988 */ /* 0x0001e2000800000f */
[----:B------:R-:W-:-:S03]  /*1260*/  LOP3.LUT R12, R25, 0x20, RZ, 0x3c, !PT ;  /* 0x00000020190c7812 */ /* 0x000fc600078e3cff */
[----:B------:R1:W-:Y:S04]  /*1270*/  STS.U8 [R25+UR15+0x2], R15 ;  /* 0x0000020f19007988 */ /* 0x0003e8000800000f */
[----:B------:R-:W-:Y:S01]  /*1280*/  STS.U8 [R25+UR15+0x4], R36 ;  /* 0x0000042419007988 */ /* 0x000fe2000800000f */
[----:B0-----:R-:W-:-:S03]  /*1290*/  LOP3.LUT R13, R25, 0x30, RZ, 0x3c, !PT ;  /* 0x00000030190d7812 */ /* 0x001fc600078e3cff */
[----:B--2---:R-:W-:Y:S04]  /*12a0*/  STS.U8 [R25+UR15+0x6], R38 ;  /* 0x0000062619007988 */ /* 0x004fe8000800000f */
[----:B------:R-:W-:Y:S04]  /*12b0*/  STS.U8 [R25+UR15+0x8], R40 ;  /* 0x0000082819007988 */ /* 0x000fe8000800000f */
[----:B------:R-:W-:Y:S04]  /*12c0*/  STS.U8 [R25+UR15+0xa], R42 ;  /* 0x00000a2a19007988 */ /* 0x000fe8000800000f */
[----:B------:R-:W-:Y:S04]  /*12d0*/  STS.U8 [R25+UR15+0xc], R43 ;  /* 0x00000c2b19007988 */ /* 0x000fe8000800000f */
[----:B------:R-:W-:Y:S04]  /*12e0*/  STS.U8 [R25+UR15+0xe], R16 ;  /* 0x00000e1019007988 */ /* 0x000fe8000800000f */
[----:B------:R-:W-:Y:S04]  /*12f0*/  STS.U8 [R0+UR15], R44 ;  /* 0x0000002c00007988 */ /* 0x000fe8000800000f */
[----:B------:R-:W-:Y:S04]  /*1300*/  STS.U8 [R0+UR15+0x2], R45 ;  /* 0x0000022d00007988 */ /* 0x000fe8000800000f */
[----:B------:R-:W-:Y:S04]  /*1310*/  STS.U8 [R0+UR15+0x4], R46 ;  /* 0x0000042e00007988 */ /* 0x000fe8000800000f */
[----:B------:R-:W-:Y:S04]  /*1320*/  STS.U8 [R0+UR15+0x6], R47 ;  /* 0x0000062f00007988 */ /* 0x000fe8000800000f */
[----:B------:R-:W-:Y:S04]  /*1330*/  STS.U8 [R0+UR15+0x8], R48 ;  /* 0x0000083000007988 */ /* 0x000fe8000800000f */
[----:B------:R-:W-:Y:S04]  /*1340*/  STS.U8 [R0+UR15+0xa], R49 ;  /* 0x00000a3100007988 */ /* 0x000fe8000800000f */
[----:B------:R-:W-:Y:S04]  /*1350*/  STS.U8 [R0+UR15+0xc], R50 ;  /* 0x00000c3200007988 */ /* 0x000fe8000800000f */
[----:B------:R0:W-:Y:S01]  /*1360*/  STS.U8 [R0+UR15+0xe], R17 ;  /* 0x00000e1100007988 */ /* 0x0001e2000800000f */
[----:B-1----:R-:W-:-:S03]  /*1370*/  LOP3.LUT R15, R25, 0x70, RZ, 0x3c, !PT ;  /* 0x00000070190f7812 */ /* 0x002fc600078e3cff */
[----:B------:R-:W-:Y:S04]  /*1380*/  STS.U8 [R12+UR15], R51 ;  /* 0x000000330c007988 */ /* 0x000fe8000800000f */
[----:B------:R-:W-:Y:S01]  /*1390*/  STS.U8 [R12+UR15+0x2], R52 ;  /* 0x000002340c007988 */ /* 0x000fe2000800000f */
[----:B0-----:R-:W-:-:S03]  /*13a0*/  LOP3.LUT R0, R25, 0x40, RZ, 0x3c, !PT ;  /* 0x0000004019007812 */ /* 0x001fc600078e3cff */
[----:B------:R-:W-:Y:S04]  /*13b0*/  STS.U8 [R12+UR15+0x4], R53 ;  /* 0x000004350c007988 */ /* 0x000fe8000800000f */
[----:B------:R-:W-:Y:S04]  /*13c0*/  STS.U8 [R12+UR15+0x6], R54 ;  /* 0x000006360c007988 */ /* 0x000fe8000800000f */
[----:B------:R-:W-:Y:S04]  /*13d0*/  STS.U8 [R12+UR15+0x8], R55 ;  /* 0x000008370c007988 */ /* 0x000fe8000800000f */
[----:B------:R-:W-:Y:S04]  /*13e0*/  STS.U8 [R12+UR15+0xa], R56 ;  /* 0x00000a380c007988 */ /* 0x000fe8000800000f */
[----:B------:R-:W-:Y:S04]  /*13f0*/  STS.U8 [R12+UR15+0xc], R57 ;  /* 0x00000c390c007988 */ /* 0x000fe8000800000f */
[----:B------:R0:W-:Y:S04]  /*1400*/  STS.U8 [R12+UR15+0xe], R18 ;  /* 0x00000e120c007988 */ /* 0x0001e8000800000f */
        /* <DEDUP_REMOVED lines=9> */
[----:B------:R-:W-:Y:S01]  /*14a0*/  STS.U8 [R0+UR15+0xe], R20 ;  /* 0x00000e1400007988 */ /* 0x000fe2000800000f */
[----:B0-----:R-:W-:-:S03]  /*14b0*/  LOP3.LUT R13, R25, 0x60, RZ, 0x3c, !PT ;  /* 0x00000060190d7812 */ /* 0x001fc600078e3cff */
[----:B------:R0:W-:Y:S04]  /*14c0*/  STS.U8 [R0+UR15], R65 ;  /* 0x0000004100007988 */ /* 0x0001e8000800000f */
[----:B------:R-:W-:Y:S04]  /*14d0*/  STS.U8 [R0+UR15+0x2], R66 ;  /* 0x0000024200007988 */ /* 0x000fe8000800000f */
[----:B------:R1:W-:Y:S04]  /*14e0*/  STS.U8 [R0+UR15+0x4], R67 ;  /* 0x0000044300007988 */ /* 0x0003e8000800000f */
[----:B------:R-:W-:Y:S04]  /*14f0*/  STS.U8 [R0+UR15+0x6], R68 ;  /* 0x0000064400007988 */ /* 0x000fe8000800000f */
[----:B------:R2:W-:Y:S04]  /*1500*/  STS.U8 [R0+UR15+0x8], R69 ;  /* 0x0000084500007988 */ /* 0x0005e8000800000f */
[----:B------:R-:W-:Y:S04]  /*1510*/  STS.U8 [R0+UR15+0xa], R70 ;  /* 0x00000a4600007988 */ /* 0x000fe8000800000f */
[----:B------:R4:W-:Y:S04]  /*1520*/  STS.U8 [R0+UR15+0xc], R71 ;  /* 0x00000c4700007988 */ /* 0x0009e8000800000f */
[----:B------:R-:W-:Y:S04]  /*1530*/  STS.U8 [R12+UR15+0xe], R21 ;  /* 0x00000e150c007988 */ /* 0x000fe8000800000f */
[----:B------:R-:W-:Y:S04]  /*1540*/  STS.U8 [R12+UR15], R72 ;  /* 0x000000480c007988 */ /* 0x000fe8000800000f */
[----:B------:R-:W-:Y:S04]  /*1550*/  STS.U8 [R12+UR15+0x2], R73 ;  /* 0x000002490c007988 */ /* 0x000fe8000800000f */
[----:B------:R-:W-:Y:S01]  /*1560*/  STS.U8 [R12+UR15+0x4], R74 ;  /* 0x0000044a0c007988 */ /* 0x000fe2000800000f */
[----:B------:R-:W-:-:S03]  /*1570*/  IMAD.MOV.U32 R118, RZ, RZ, -0x800000 ;  /* 0xff800000ff767424 */ /* 0x000fc600078e00ff */
[----:B------:R-:W-:Y:S01]  /*1580*/  STS.U8 [R12+UR15+0x6], R75 ;  /* 0x0000064b0c007988 */ /* 0x000fe2000800000f */
[----:B------:R-:W-:-:S03]  /*1590*/  IMAD.MOV.U32 R144, RZ, RZ, 0x3f800000 ;  /* 0x3f800000ff907424 */ /* 0x000fc600078e00ff */
[----:B------:R-:W-:Y:S01]  /*15a0*/  STS.U8 [R12+UR15+0x8], R76 ;  /* 0x0000084c0c007988 */ /* 0x000fe2000800000f */
[----:B------:R-:W-:-:S03]  /*15b0*/  IMAD.MOV.U32 R145, RZ, RZ, 0x3f800000 ;  /* 0x3f800000ff917424 */ /* 0x000fc600078e00ff */
[----:B------:R-:W-:Y:S04]  /*15c0*/  STS.U8 [R12+UR15+0xa], R77 ;  /* 0x00000a4d0c007988 */ /* 0x000fe8000800000f */
[----:B------:R-:W-:Y:S04]  /*15d0*/  STS.U8 [R12+UR15+0xc], R78 ;  /* 0x00000c4e0c007988 */ /* 0x000fe8000800000f */
[----:B------:R-:W-:Y:S04]  /*15e0*/  STS.U8 [R13+UR15+0xe], R22 ;  /* 0x00000e160d007988 */ /* 0x000fe8000800000f */
[----:B------:R-:W-:Y:S04]  /*15f0*/  STS.U8 [R13+UR15], R79 ;  /* 0x0000004f0d007988 */ /* 0x000fe8000800000f */
[----:B------:R-:W-:Y:S01]  /*1600*/  STS.U8 [R13+UR15+0x2], R80 ;  /* 0x000002500d007988 */ /* 0x000fe2000800000f */
[----:B------:R-:W-:Y:S01]  /*1610*/  IMAD.MOV.U32 R172, RZ, RZ, -0x800000 ;  /* 0xff800000ffac7424 */ /* 0x000fe200078e00ff */
[----:B------:R-:W-:-:S02]  /*1620*/  CS2R R36, SRZ ;  /* 0x0000000000247805 */ /* 0x000fc4000001ff00 */
[----:B------:R-:W-:Y:S04]  /*1630*/  STS.U8 [R13+UR15+0x4], R81 ;  /* 0x000004510d007988 */ /* 0x000fe8000800000f */
[----:B------:R-:W-:Y:S01]  /*1640*/  STS.U8 [R13+UR15+0x6], R82 ;  /* 0x000006520d007988 */ /* 0x000fe2000800000f */
[----:B------:R-:W-:Y:S02]  /*1650*/  CS2R R38, SRZ ;  /* 0x0000000000267805 */ /* 0x000fe4000001ff00 */
[----:B------:R-:W-:Y:S01]  /*1660*/  CS2R R40, SRZ ;  /* 0x0000000000287805 */ /* 0x000fe2000001ff00 */
[----:B------:R-:W-:Y:S04]  /*1670*/  STS.U8 [R13+UR15+0x8], R83 ;  /* 0x000008530d007988 */ /* 0x000fe8000800000f */
[----:B------:R-:W-:Y:S04]  /*1680*/  STS.U8 [R13+UR15+0xa], R84 ;  /* 0x00000a540d007988 */ /* 0x000fe8000800000f */
[----:B-----5:R-:W-:Y:S01]  /*1690*/  STS.U8 [R13+UR15+0xc], R85 ;  /* 0x00000c550d007988 */ /* 0x020fe2000800000f */
[----:B------:R-:W-:-:S02]  /*16a0*/  CS2R R42, SRZ ;  /* 0x00000000002a7805 */ /* 0x000fc4000001ff00 */
[----:B------:R-:W-:Y:S02]  /*16b0*/  CS2R R44, SRZ ;  /* 0x00000000002c7805 */ /* 0x000fe4000001ff00 */
[----:B------:R-:W-:Y:S01]  /*16c0*/  CS2R R46, SRZ ;  /* 0x00000000002e7805 */ /* 0x000fe2000001ff00 */
[----:B------:R-:W-:Y:S01]  /*16d0*/  STS.U8 [R15+UR15], R86 ;  /* 0x000000560f007988 */ /* 0x000fe2000800000f */
[----:B------:R-:W-:Y:S02]  /*16e0*/  CS2R R48, SRZ ;  /* 0x0000000000307805 */ /* 0x000fe4000001ff00 */
[----:B------:R-:W-:Y:S02]  /*16f0*/  CS2R R50, SRZ ;  /* 0x0000000000327805 */ /* 0x000fe4000001ff00 */
[----:B------:R-:W-:Y:S02]  /*1700*/  CS2R R52, SRZ ;  /* 0x0000000000347805 */ /* 0x000fe4000001ff00 */
[----:B------:R-:W-:-:S02]  /*1710*/  CS2R R54, SRZ ;  /* 0x0000000000367805 */ /* 0x000fc4000001ff00 */
[----:B------:R-:W-:Y:S02]  /*1720*/  CS2R R56, SRZ ;  /* 0x0000000000387805 */ /* 0x000fe4000001ff00 */
[----:B------:R-:W-:Y:S02]  /*1730*/  CS2R R58, SRZ ;  /* 0x00000000003a7805 */ /* 0x000fe4000001ff00 */
[----:B------:R-:W-:Y:S01]  /*1740*/  CS2R R60, SRZ ;  /* 0x00000000003c7805 */ /* 0x000fe2000001ff00 */
[----:B------:R-:W-:Y:S01]  /*1750*/  STS.U8 [R15+UR15+0x2], R87 ;  /* 0x000002570f007988 */ /* 0x000fe2000800000f */
[----:B------:R-:W-:-:S03]  /*1760*/  CS2R R62, SRZ ;  /* 0x00000000003e7805 */ /* 0x000fc6000001ff00 */
[----:B------:R5:W-:Y:S01]  /*1770*/  STS.U8 [R15+UR15+0x4], R24 ;  /* 0x000004180f007988 */ /* 0x000be2000800000f */
[----:B0-----:R-:W-:-:S03]  /*1780*/  CS2R R64, SRZ ;  /* 0x0000000000407805 */ /* 0x001fc6000001ff00 */
[----:B------:R0:W-:Y:S01]  /*1790*/  STS.U8 [R15+UR15+0x6], R26 ;  /* 0x0000061a0f007988 */ /* 0x0001e2000800000f */
[----:B-1----:R-:W-:Y:S02]  /*17a0*/  CS2R R66, SRZ ;  /* 0x0000000000427805 */ /* 0x002fe4000001ff00 */
[----:B--2---:R-:W-:Y:S02]  /*17b0*/  CS2R R68, SRZ ;  /* 0x0000000000447805 */ /* 0x004fe4000001ff00 */
[----:B----4-:R-:W-:Y:S01]  /*17c0*/  CS2R R70, SRZ ;  /* 0x0000000000467805 */ /* 0x010fe2000001ff00 */
[----:B---3--:R1:W-:Y:S01]  /*17d0*/  STS.U8 [R15+UR15+0x8], R28 ;  /* 0x0000081c0f007988 */ /* 0x0083e2000800000f */
[----:B-----5:R-:W-:Y:S02]  /*17e0*/  CS2R R24, SRZ ;  /* 0x0000000000187805 */ /* 0x020fe4000001ff00 */
[----:B------:R-:W-:Y:S02]  /*17f0*/  CS2R R72, SRZ ;  /* 0x0000000000487805 */ /* 0x000fe4000001ff00 */
[----:B------:R-:W-:Y:S01]  /*1800*/  CS2R R74, SRZ ;  /* 0x00000000004a7805 */ /* 0x000fe2000001ff00 */
[----:B------:R2:W-:Y:S01]  /*1810*/  STS.U8 [R15+UR15+0xa], R30 ;  /* 0x00000a1e0f007988 */ /* 0x0005e2000800000f */
[----:B0-----:R-:W-:-:S03]  /*1820*/  CS2R R26, SRZ ;  /* 0x00000000001a7805 */ /* 0x001fc6000001ff00 */
[----:B------:R0:W-:Y:S01]  /*1830*/  STS.U8 [R15+UR15+0xc], R32 ;  /* 0x00000c200f007988 */ /* 0x0001e2000800000f */
[----:B-1----:R-:W-:-:S03]  /*1840*/  CS2R R28, SRZ ;  /* 0x00000000001c7805 */ /* 0x002fc6000001ff00 */
[----:B------:R1:W-:Y:S01]  /*1850*/  STS.U8 [R15+UR15+0xe], R34 ;  /* 0x00000e220f007988 */ /* 0x0003e2000800000f */
[----:B------:R-:W-:Y:S02]  /*1860*/  CS2R R76, SRZ ;  /* 0x00000000004c7805 */ /* 0x000fe4000001ff00 */
[----:B--2---:R-:W-:Y:S02]  /*1870*/  CS2R R30, SRZ ;  /* 0x00000000001e7805 */ /* 0x004fe4000001ff00 */
[----:B------:R-:W-:Y:S02]  /*1880*/  CS2R R78, SRZ ;  /* 0x00000000004e7805 */ /* 0x000fe4000001ff00 */
[----:B------:R-:W-:Y:S02]  /*1890*/  CS2R R80, SRZ ;  /* 0x0000000000507805 */ /* 0x000fe4000001ff00 */
[----:B------:R-:W-:Y:S02]  /*18a0*/  CS2R R82, SRZ ;  /* 0x0000000000527805 */ /* 0x000fe4000001ff00 */
[----:B0-----:R-:W-:-:S02]  /*18b0*/  CS2R R32, SRZ ;  /* 0x0000000000207805 */ /* 0x001fc4000001ff00 */
[----:B------:R-:W-:Y:S02]  /*18c0*/  CS2R R84, SRZ ;  /* 0x0000000000547805 */ /* 0x000fe4000001ff00 */
[----:B------:R-:W-:Y:S02]  /*18d0*/  CS2R R86, SRZ ;  /* 0x0000000000567805 */ /* 0x000fe4000001ff00 */
[----:B------:R-:W-:Y:S02]  /*18e0*/  LOP3.LUT R0, R4, 0x7f, RZ, 0xc0, !PT ;  /* 0x0000007f04007812 */ /* 0x000fe400078ec0ff */
[----:B-1----:R-:W-:Y:S01]  /*18f0*/  CS2R R34, SRZ ;  /* 0x0000000000227805 */ /* 0x002fe2000001ff00 */
[----:B------:R-:W-:Y:S06]  /*1900*/  @!P0 BRA `(.L_x_0) ;  /* 0x00000060002c8947 */ /* 0x000fec0003800000 */
[----:B------:R-:W0:Y:S01]  /*1910*/  LDC R22, c[0x0][0x268] ;  /* 0x00009a00ff167b82 */ /* 0x000e220000000800 */
[----:B------:R-:W-:Y:S01]  /*1920*/  ULDC UR4, c[0x0][0x258] ;  /* 0x0000960000047ab9 */ /* 0x000fe20000000800 */
[----:B------:R-:W-:Y:S01]  /*1930*/  ULDC.64 UR12, c[0x0][0x260] ;  /* 0x00009800000c7ab9 */ /* 0x000fe20000000a00 */
[C---:B------:R-:W-:Y:S01]  /*1940*/  LOP3.LUT R12, R4.reuse, 0x1, RZ, 0xc0, !PT ;  /* 0x00000001040c7812 */ /* 0x040fe200078ec0ff */
[----:B------:R-:W-:Y:S01]  /*1950*/  UIMAD UR12, UR14, UR12, URZ ;  /* 0x0000000c0e0c72a4 */ /* 0x000fe2000f8e023f */
[----:B------:R-:W-:Y:S01]  /*1960*/  LOP3.LUT R13, R4, 0x1c, RZ, 0xc0, !PT ;  /* 0x0000001c040d7812 */ /* 0x000fe200078ec0ff */
[----:B------:R-:W-:Y:S01]  /*1970*/  IMAD R125, R0, UR4, RZ ;  /* 0x00000004007d7c24 */ /* 0x000fe2000f8e02ff */
[C---:B------:R-:W-:Y:S01]  /*1980*/  LOP3.LUT P1, RZ, R4.reuse, 0x2, RZ, 0xc0, !PT ;  /* 0x0000000204ff7812 */ /* 0x040fe2000782c0ff */
[----:B------:R-:W1:Y:S01]  /*1990*/  LDC.64 R168, c[0x0][0x250] ;  /* 0x00009400ffa87b82 */ /* 0x000e620000000a00 */
[----:B------:R-:W-:Y:S01]  /*19a0*/  IMAD R5, R5, UR13, RZ ;  /* 0x0000000d05057c24 */ /* 0x000fe2000f8e02ff */
[----:B------:R-:W-:Y:S01]  /*19b0*/  LOP3.LUT P0, RZ, R4, 0x1, RZ, 0xc0, !PT ;  /* 0x0000000104ff7812 */ /* 0x000fe2000780c0ff */
[----:B------:R-:W-:Y:S01]  /*19c0*/  ULDC.64 UR6, c[0x0][0x218] ;  /* 0x0000860000067ab9 */ /* 0x000fe20000000a00 */
[----:B------:R-:W-:Y:S01]  /*19d0*/  SHF.R.U32.HI R126, RZ, 0x1, R4 ;  /* 0x00000001ff7e7819 */ /* 0x000fe20000011604 */
[----:B------:R-:W-:Y:S01]  /*19e0*/  USHF.R.S32.HI UR4, URZ, 0x1f, UR12 ;  /* 0x0000001f3f047899 */ /* 0x000fe2000801140c */
[----:B------:R-:W-:Y:S01]  /*19f0*/  IMAD R13, R12, 0x2, R13 ;  /* 0x000000020c0d7824 */ /* 0x000fe200078e020d */
[----:B------:R-:W-:Y:S01]  /*1a00*/  SHF.R.S32.HI R4, RZ, 0x1f, R125 ;  /* 0x0000001fff047819 */ /* 0x000fe2000001147d */
[----:B------:R-:W2:Y:S01]  /*1a10*/  LDC.64 R18, c[0x0][0x220] ;  /* 0x00008800ff127b82 */ /* 0x000ea20000000a00 */
[----:B------:R-:W-:Y:S01]  /*1a20*/  SHF.R.S32.HI R12, RZ, 0x1f, R5 ;  /* 0x0000001fff0c7819 */ /* 0x000fe20000011405 */
[----:B------:R-:W-:Y:S01]  /*1a30*/  IMAD.MOV.U32 R121, RZ, RZ, 0x5410 ;  /* 0x00005410ff797424 */ /* 0x000fe200078e00ff */
[----:B------:R-:W-:Y:S01]  /*1a40*/  SGXT.U32 R126, R126, 0x1 ;  /* 0x000000017e7e781a */ /* 0x000fe20000000000 */
[----:B------:R-:W-:Y:S01]  /*1a50*/  IMAD.MOV.U32 R120, RZ, RZ, 0x7632 ;  /* 0x00007632ff787424 */ /* 0x000fe200078e00ff */
[----:B------:R-:W-:Y:S01]  /*1a60*/  USHF.R.U32.HI UR16, URZ, 0x4, UR15 ;  /* 0x000000043f107899 */ /* 0x000fe2000801160f */
[----:B------:R-:W-:Y:S01]  /*1a70*/  LOP3.LUT R124, R0, 0x10, RZ, 0x3c, !PT ;  /* 0x00000010007c7812 */ /* 0x000fe200078e3cff */
[----:B------:R-:W-:Y:S01]  /*1a80*/  UMOV UR5, URZ ;  /* 0x0000003f00057c82 */ /* 0x000fe20008000000 */
[----:B0-----:R-:W-:Y:S01]  /*1a90*/  IMAD R6, R6, R22, RZ ;  /* 0x0000001606067224 */ /* 0x001fe200078e02ff */
[----:B------:R-:W-:Y:S01]  /*1aa0*/  LOP3.LUT R126, R13, R126, RZ, 0xfc, !PT ;  /* 0x0000007e0d7e7212 */ /* 0x000fe200078efcff */
[-C--:B------:R-:W-:Y:S01]  /*1ab0*/  IMAD R7, R7, R22.reuse, RZ ;  /* 0x0000001607077224 */ /* 0x080fe200078e02ff */
[----:B------:R-:W-:Y:S01]  /*1ac0*/  SEL R121, R121, 0x1054, !P1 ;  /* 0x0000105479797807 */ /* 0x000fe20004800000 */
[----:B------:R-:W-:Y:S01]  /*1ad0*/  IMAD R132, R22, 0x2, R6 ;  /* 0x0000000216847824 */ /* 0x000fe200078e0206 */
[----:B------:R-:W-:Y:S01]  /*1ae0*/  SEL R120, R120, 0x3276, !P1 ;  /* 0x0000327678787807 */ /* 0x000fe20004800000 */
[-C--:B------:R-:W-:Y:S01]  /*1af0*/  IMAD R2, R2, R22.reuse, RZ ;  /* 0x0000001602027224 */ /* 0x080fe200078e02ff */
[----:B------:R-:W-:Y:S01]  /*1b00*/  USGXT.U32 UR16, UR16, 0xe ;  /* 0x0000000e1010789a */ /* 0x000fe20008000000 */
[----:B------:R-:W-:Y:S01]  /*1b10*/  IMAD R136, R22, 0x2, R132 ;  /* 0x0000000216887824 */ /* 0x000fe200078e0284 */
[----:B------:R-:W-:Y:S01]  /*1b20*/  UMOV UR8, URZ ;  /* 0x0000003f00087c82 */ /* 0x000fe20008000000 */
[----:B-1----:R-:W-:Y:S01]  /*1b30*/  IMAD R168, R168, UR14, RZ ;  /* 0x0000000ea8a87c24 */ /* 0x002fe2000f8e02ff */
[----:B------:R-:W-:Y:S01]  /*1b40*/  UMOV UR10, 0xfffffffe ;  /* 0xfffffffe000a7882 */ /* 0x000fe20000000000 */
[----:B------:R-:W-:Y:S01]  /*1b50*/  IMAD R137, R22, 0x2, R136 ;  /* 0x0000000216897824 */ /* 0x000fe200078e0288 */
[----:B------:R-:W-:Y:S01]  /*1b60*/  UMOV UR11, 0x7fffffdf ;  /* 0x7fffffdf000b7882 */ /* 0x000fe20000000000 */
[-C--:B------:R-:W-:Y:S01]  /*1b70*/  IMAD R8, R8, R22.reuse, RZ ;  /* 0x0000001608087224 */ /* 0x080fe200078e02ff */
[--C-:B------:R-:W-:Y:S01]  /*1b80*/  IADD3 R125, P2, P3, R125, UR6, R168.reuse ;  /* 0x000000067d7d7c10 */ /* 0x100fe2000fb5e0a8 */
[C---:B------:R-:W-:Y:S01]  /*1b90*/  IMAD R141, R22.reuse, 0x2, R137 ;  /* 0x00000002168d7824 */ /* 0x040fe200078e0289 */
[----:B------:R-:W-:Y:S01]  /*1ba0*/  SHF.R.S32.HI R127, RZ, 0x1f, R168 ;  /* 0x0000001fff7f7819 */ /* 0x000fe200000114a8 */
[-C--:B------:R-:W-:Y:S01]  /*1bb0*/  IMAD R9, R9, R22.reuse, RZ ;  /* 0x0000001609097224 */ /* 0x080fe200078e02ff */
[----:B--2---:R-:W-:Y:S01]  /*1bc0*/  IADD3 R18, P4, P5, R5, UR12, R18 ;  /* 0x0000000c05127c10 */ /* 0x004fe2000fd9e012 */
[----:B------:R-:W-:Y:S01]  /*1bd0*/  IMAD R142, R22, 0x2, R141 ;  /* 0x00000002168e7824 */ /* 0x000fe200078e028d */
[----:B------:R-:W-:Y:S01]  /*1be0*/  IADD3.X R127, R4, UR7, R127, P2, P3 ;  /* 0x00000007047f7c10 */ /* 0x000fe200097e647f */
[----:B------:R-:W-:Y:S01]  /*1bf0*/  IMAD R10, R10, R22, RZ ;  /* 0x000000160a0a7224 */ /* 0x000fe200078e02ff */
[----:B------:R-:W-:Y:S01]  /*1c00*/  IADD3.X R20, R12, UR4, R19, P4, P5 ;  /* 0x000000040c147c10 */ /* 0x000fe2000a7ea413 */
[----:B------:R-:W-:Y:S01]  /*1c10*/  IMAD R143, R22, 0x2, R142 ;  /* 0x00000002168f7824 */ /* 0x000fe200078e028e */
[----:B------:R-:W-:Y:S01]  /*1c20*/  IADD3 R128, P4, R6, R18, RZ ;  /* 0x0000001206807210 */ /* 0x000fe20007f9e0ff */
[----:B------:R-:W-:Y:S01]  /*1c30*/  IMAD R3, R3, R22, RZ ;  /* 0x0000001603037224 */ /* 0x000fe200078e02ff */
[-C--:B------:R-:W-:Y:S01]  /*1c40*/  IADD3 R4, P3, R7, R18.reuse, RZ ;  /* 0x0000001207047210 */ /* 0x080fe20007f7e0ff */
[----:B------:R-:W-:Y:S01]  /*1c50*/  IMAD R179, R22, 0x4, R143 ;  /* 0x0000000416b37824 */ /* 0x000fe200078e028f */
[----:B------:R-:W-:Y:S01]  /*1c60*/  IADD3 R129, P5, R132, R18, RZ ;  /* 0x0000001284817210 */ /* 0x000fe20007fbe0ff */
[----:B------:R-:W-:Y:S01]  /*1c70*/  IMAD R11, R11, R22, RZ ;  /* 0x000000160b0b7224 */ /* 0x000fe200078e02ff */
[----:B------:R-:W-:Y:S01]  /*1c80*/  IADD3 R130, P6, R2, R18, RZ ;  /* 0x0000001202827210 */ /* 0x000fe20007fde0ff */
[----:B------:R-:W-:Y:S01]  /*1c90*/  IMAD R183, R22, 0x2, R179 ;  /* 0x0000000216b77824 */ /* 0x000fe200078e02b3 */
[----:B------:R-:W-:Y:S01]  /*1ca0*/  LEA.HI.X.SX32 R131, R6, R20, 0x1, P4 ;  /* 0x0000001406837211 */ /* 0x000fe200020f0eff */
[----:B------:R0:W-:Y:S01]  /*1cb0*/  STL [R1], R4 ;  /* 0x0000000401007387 */ /* 0x0001e20000100800 */
[----:B------:R-:W-:Y:S01]  /*1cc0*/  IADD3 R5, P4, R8, R18, RZ ;  /* 0x0000001208057210 */ /* 0x000fe20007f9e0ff */
[----:B------:R-:W-:Y:S01]  /*1cd0*/  IMAD R187, R22, 0x2, R183 ;  /* 0x0000000216bb7824 */ /* 0x000fe200078e02b7 */
[----:B------:R-:W-:Y:S01]  /*1ce0*/  LEA.HI.X.SX32 R132, R132, R20, 0x1, P5 ;  /* 0x0000001484847211 */ /* 0x000fe200028f0eff */
[----:B------:R-:W-:Y:S01]  /*1cf0*/  IMAD R23, R23, R22, RZ ;  /* 0x0000001617177224 */ /* 0x000fe200078e02ff */
[----:B------:R-:W-:Y:S01]  /*1d00*/  LEA.HI.X.SX32 R133, R2, R20, 0x1, P6 ;  /* 0x0000001402857211 */ /* 0x000fe200030f0eff */
[----:B------:R-:W-:Y:S01]  /*1d10*/  IMAD R191, R22, 0x2, R187 ;  /* 0x0000000216bf7824 */ /* 0x000fe200078e02bb */
[-C--:B------:R-:W-:Y:S01]  /*1d20*/  IADD3 R2, P6, R10, R18.reuse, RZ ;  /* 0x000000120a027210 */ /* 0x080fe20007fde0ff */
[----:B------:R-:W-:Y:S01]  /*1d30*/  STL [R1+0x40], R5 ;  /* 0x0000400501007387 */ /* 0x000fe20000100800 */
[-C--:B------:R-:W-:Y:S01]  /*1d40*/  IADD3 R209, P2, R3, R18.reuse, RZ ;  /* 0x0000001203d17210 */ /* 0x080fe20007f5e0ff */
[C---:B------:R-:W-:Y:S01]  /*1d50*/  IMAD R195, R22.reuse, 0x2, R191 ;  /* 0x0000000216c37824 */ /* 0x040fe200078e02bf */
[----:B0-----:R-:W-:Y:S01]  /*1d60*/  IADD3 R4, P5, R9, R18, RZ ;  /* 0x0000001209047210 */ /* 0x001fe20007fbe0ff */
[----:B------:R-:W-:Y:S01]  /*1d70*/  UIADD3 UR6, UR15, 0x2000, URZ ;  /* 0x000020000f067890 */ /* 0x000fe2000fffe03f */
[-C--:B------:R-:W-:Y:S01]  /*1d80*/  LEA.HI.X.SX32 R207, R3, R20.reuse, 0x1, P2 ;  /* 0x0000001403cf7211 */ /* 0x080fe200010f0eff */
[C---:B------:R-:W-:Y:S01]  /*1d90*/  IMAD R199, R22.reuse, 0x2, R195 ;  /* 0x0000000216c77824 */ /* 0x040fe200078e02c3 */
[----:B------:R-:W-:Y:S01]  /*1da0*/  LEA.HI.X.SX32 R235, R7, R20, 0x1, P3 ;  /* 0x0000001407eb7211 */ /* 0x000fe200018f0eff */
[----:B------:R0:W-:Y:S01]  /*1db0*/  STL [R1+0x80], R4 ;  /* 0x0000800401007387 */ /* 0x0001e20000100800 */
[----:B------:R-:W-:Y:S01]  /*1dc0*/  IADD3 R3, P3, R23, R18, RZ ;  /* 0x0000001217037210 */ /* 0x000fe20007f7e0ff */
[C---:B------:R-:W-:Y:S01]  /*1dd0*/  IMAD R203, R22.reuse, 0x2, R199 ;  /* 0x0000000216cb7824 */ /* 0x040fe200078e02c7 */
[----:B------:R-:W-:Y:S01]  /*1de0*/  USHF.R.U32.HI UR6, URZ, 0x4, UR6 ;  /* 0x000000043f067899 */ /* 0x000fe20008011606 */
[----:B------:R1:W-:Y:S01]  /*1df0*/  STL [R1+0xc0], R2 ;  /* 0x0000c00201007387 */ /* 0x0003e20000100800 */
[C---:B------:R-:W-:Y:S01]  /*1e00*/  IMAD R88, R169.reuse, 0x35, RZ ;  /* 0x00000035a9587824 */ /* 0x040fe200078e02ff */
[----:B------:R-:W-:Y:S01]  /*1e10*/  UIADD3 UR12, UP0, UR16, 0x2, URZ ;  /* 0x00000002100c7890 */ /* 0x000fe2000ff1e03f */
[----:B------:R-:W-:Y:S01]  /*1e20*/  IMAD R211, R22, 0x4, R203 ;  /* 0x0000000416d37824 */ /* 0x000fe200078e02cb */
[----:B------:R-:W-:Y:S01]  /*1e30*/  USGXT.U32 UR6, UR6, 0xe ;  /* 0x0000000e0606789a */ /* 0x000fe20008000000 */
[C---:B------:R-:W-:Y:S01]  /*1e40*/  IMAD R90, R169.reuse, 0x36, RZ ;  /* 0x00000036a95a7824 */ /* 0x040fe200078e02ff */
[----:B0-----:R-:W-:Y:S01]  /*1e50*/  LEA.HI.X.SX32 R4, R10, R20, 0x1, P6 ;  /* 0x000000140a047211 */ /* 0x001fe200030f0eff */
[C---:B------:R-:W-:Y:S01]  /*1e60*/  IMAD R215, R22.reuse, 0x2, R211 ;  /* 0x0000000216d77824 */ /* 0x040fe200078e02d3 */
[----:B------:R-:W-:Y:S01]  /*1e70*/  UIADD3.X UR9, UR5, 0x40000040, URZ, UP0, !UPT ;  /* 0x4000004005097890 */ /* 0x000fe200087fe43f */
[----:B------:R-:W-:Y:S01]  /*1e80*/  IMAD R92, R169, 0x37, RZ ;  /* 0x00000037a95c7824 */ /* 0x000fe200078e02ff */
[----:B-1----:R-:W-:Y:S01]  /*1e90*/  IADD3 R2, P2, R11, R18, RZ ;  /* 0x000000120b027210 */ /* 0x002fe20007f5e0ff */
[C---:B------:R-:W-:Y:S01]  /*1ea0*/  IMAD R219, R22.reuse, 0x2, R215 ;  /* 0x0000000216db7824 */ /* 0x040fe200078e02d7 */
[----:B------:R-:W-:Y:S01]  /*1eb0*/  UIADD3 UR5, UP0, UR6, 0x2, URZ ;  /* 0x0000000206057890 */ /* 0x000fe2000ff1e03f */
[C---:B------:R-:W-:Y:S01]  /*1ec0*/  IMAD R94, R169.reuse, 0x38, RZ ;  /* 0x00000038a95e7824 */ /* 0x040fe200078e02ff */
[----:B------:R-:W-:Y:S01]  /*1ed0*/  UMOV UR7, URZ ;  /* 0x0000003f00077c82 */ /* 0x000fe20008000000 */
[----:B------:R0:W-:Y:S01]  /*1ee0*/  STL [R1+0x100], R2 ;  /* 0x0001000201007387 */ /* 0x0001e20000100800 */
[C---:B------:R-:W-:Y:S01]  /*1ef0*/  IMAD R222, R22.reuse, 0x2, R219 ;  /* 0x0000000216de7824 */ /* 0x040fe200078e02db */
[----:B------:R-:W-:Y:S01]  /*1f00*/  UIADD3.X UR17, UR8, 0x40000040, URZ, UP0, !UPT ;  /* 0x4000004008117890 */ /* 0x000fe200087fe43f */
[C---:B------:R-:W-:Y:S01]  /*1f10*/  IMAD R96, R169.reuse, 0x39, RZ ;  /* 0x00000039a9607824 */ /* 0x040fe200078e02ff */
[----:B------:R1:W-:Y:S01]  /*1f20*/  STL [R1+0x140], R3 ;  /* 0x0001400301007387 */ /* 0x0003e20000100800 */
[----:B------:R-:W-:Y:S01]  /*1f30*/  IMAD R225, R22, 0x2, R222 ;  /* 0x0000000216e17824 */ /* 0x000fe200078e02de */
[C---:B------:R-:W-:Y:S01]  /*1f40*/  LOP3.LUT R123, R0.reuse, 0x20, RZ, 0x3c, !PT ;  /* 0x00000020007b7812 */ /* 0x040fe200078e3cff */
[C---:B------:R-:W-:Y:S01]  /*1f50*/  IMAD R98, R169.reuse, 0x3a, RZ ;  /* 0x0000003aa9627824 */ /* 0x040fe200078e02ff */
[----:B------:R-:W-:Y:S01]  /*1f60*/  LOP3.LUT R122, R0, 0x30, RZ, 0x3c, !PT ;  /* 0x00000030007a7812 */ /* 0x000fe200078e3cff */
[----:B------:R-:W-:Y:S01]  /*1f70*/  IMAD R227, R22, 0x2, R225 ;  /* 0x0000000216e37824 */ /* 0x000fe200078e02e1 */
[----:B0-----:R-:W-:Y:S01]  /*1f80*/  LEA.HI.X.SX32 R2, R8, R20, 0x1, P4 ;  /* 0x0000001408027211 */ /* 0x001fe200020f0eff */
[----:B------:R-:W-:Y:S01]  /*1f90*/  IMAD R100, R169, 0x3b, RZ ;  /* 0x0000003ba9647824 */ /* 0x000fe200078e02ff */
[----:B------:R-:W-:Y:S01]  /*1fa0*/  IADD3 R135, P4, R137, R18, RZ ;  /* 0x0000001289877210 */ /* 0x000fe20007f9e0ff */
[----:B------:R-:W-:Y:S01]  /*1fb0*/  IMAD R231, R22, 0x2, R227 ;  /* 0x0000000216e77824 */ /* 0x000fe200078e02e3 */
[-C--:B-1----:R-:W-:Y:S01]  /*1fc0*/  LEA.HI.X.SX32 R3, R9, R20.reuse, 0x1, P5 ;  /* 0x0000001409037211 */ /* 0x082fe200028f0eff */
[----:B------:R0:W-:Y:S01]  /*1fd0*/  STL [R1+0x3c], R2 ;  /* 0x00003c0201007387 */ /* 0x0001e20000100800 */
[----:B------:R-:W-:Y:S01]  /*1fe0*/  LEA.HI.X.SX32 R137, R137, R20, 0x1, P4 ;  /* 0x0000001489897211 */ /* 0x000fe200020f0eff */
[----:B------:R-:W-:Y:S01]  /*1ff0*/  IMAD R102, R169, 0x3c, RZ ;  /* 0x0000003ca9667824 */ /* 0x000fe200078e02ff */
[----:B------:R-:W-:Y:S01]  /*2000*/  IADD3 R140, P4, R143, R18, RZ ;  /* 0x000000128f8c7210 */ /* 0x000fe20007f9e0ff */
[----:B------:R1:W-:Y:S01]  /*2010*/  STL [R1+0x7c], R3 ;  /* 0x00007c0301007387 */ /* 0x0003e20000100800 */
[----:B------:R-:W-:Y:S01]  /*2020*/  IMAD R104, R169, 0x3d, RZ ;  /* 0x0000003da9687824 */ /* 0x000fe200078e02ff */
[----:B------:R-:W-:-:S02]  /*2030*/  CS2R R24, SRZ ;  /* 0x0000000000187805 */ /* 0x000fc4000001ff00 */
[----:B------:R-:W-:Y:S01]  /*2040*/  LEA.HI.X.SX32 R143, R143, R20, 0x1, P4 ;  /* 0x000000148f8f7211 */ /* 0x000fe200020f0eff */
[----:B------:R2:W-:Y:S01]  /*2050*/  STL [R1+0xbc], R4 ;  /* 0x0000bc0401007387 */ /* 0x0005e20000100800 */
[----:B------:R-:W-:Y:S01]  /*2060*/  IADD3 R189, P4, R187, R18, RZ ;  /* 0x00000012bbbd7210 */ /* 0x000fe20007f9e0ff */
[----:B0-----:R-:W-:Y:S01]  /*2070*/  IMAD R2, R22, 0x4, R231 ;  /* 0x0000000416027824 */ /* 0x001fe200078e02e7 */
[----:B------:R-:W-:Y:S01]  /*2080*/  CS2R R26, SRZ ;  /* 0x00000000001a7805 */ /* 0x000fe2000001ff00 */
[----:B------:R-:W-:Y:S01]  /*2090*/  IMAD R106, R169, 0x3e, RZ ;  /* 0x0000003ea96a7824 */ /* 0x000fe200078e02ff */
[-C--:B------:R-:W-:Y:S01]  /*20a0*/  LEA.HI.X.SX32 R187, R187, R20.reuse, 0x1, P4 ;  /* 0x00000014bbbb7211 */ /* 0x080fe200020f0eff */
[----:B------:R-:W-:Y:S01]  /*20b0*/  IMAD R108, R169, 0x3f, RZ ;  /* 0x0000003fa96c7824 */ /* 0x000fe200078e02ff */
[----:B-1----:R-:W-:Y:S01]  /*20c0*/  LEA.HI.X.SX32 R3, R11, R20, 0x1, P2 ;  /* 0x000000140b037211 */ /* 0x002fe200010f0eff */
[----:B------:R-:W-:Y:S01]  /*20d0*/  IMAD.MOV.U32 R144, RZ, RZ, 0x3f800000 ;  /* 0x3f800000ff907424 */ /* 0x000fe200078e00ff */
[C---:B------:R-:W-:Y:S01]  /*20e0*/  IADD3 R134, P2, R136.reuse, R18, RZ ;  /* 0x0000001288867210 */ /* 0x040fe20007f5e0ff */
[----:B------:R-:W-:Y:S01]  /*20f0*/  IMAD.MOV.U32 R146, RZ, RZ, -0x800000 ;  /* 0xff800000ff927424 */ /* 0x000fe200078e00ff */
[-C--:B--2---:R-:W-:Y:S01]  /*2100*/  LEA.HI.X.SX32 R4, R23, R20.reuse, 0x1, P3 ;  /* 0x0000001417047211 */ /* 0x084fe200018f0eff */
[----:B------:R0:W-:Y:S01]  /*2110*/  STL [R1+0xfc], R3 ;  /* 0x0000fc0301007387 */ /* 0x0001e20000100800 */
[----:B------:R-:W-:Y:S01]  /*2120*/  LEA.HI.X.SX32 R136, R136, R20, 0x1, P2 ;  /* 0x0000001488887211 */ /* 0x000fe200010f0eff */
[----:B------:R-:W-:Y:S01]  /*2130*/  IMAD.MOV.U32 R147, RZ, RZ, -0x800000 ;  /* 0xff800000ff937424 */ /* 0x000fe200078e00ff */
[CC--:B------:R-:W-:Y:S01]  /*2140*/  IADD3 R138, P2, R141.reuse, R18.reuse, RZ ;  /* 0x000000128d8a7210 */ /* 0x0c0fe20007f5e0ff */
[----:B------:R1:W-:Y:S01]  /*2150*/  STL [R1+0x13c], R4 ;  /* 0x00013c0401007387 */ /* 0x0003e20000100800 */
[----:B------:R-:W-:Y:S01]  /*2160*/  IADD3 R139, P3, R142, R18, RZ ;  /* 0x000000128e8b7210 */ /* 0x000fe20007f7e0ff */
[----:B------:R-:W-:Y:S01]  /*2170*/  IMAD.MOV.U32 R145, RZ, RZ, 0x3f800000 ;  /* 0x3f800000ff917424 */ /* 0x000fe200078e00ff */
[----:B------:R-:W-:-:S02]  /*2180*/  LEA.HI.X.SX32 R141, R141, R20, 0x1, P2 ;  /* 0x000000148d8d7211 */ /* 0x000fc400010f0eff */
[----:B------:R-:W-:Y:S02]  /*2190*/  CS2R R28, SRZ ;  /* 0x00000000001c7805 */ /* 0x000fe4000001ff00 */
[----:B------:R-:W-:Y:S01]  /*21a0*/  LEA.HI.X.SX32 R142, R142, R20, 0x1, P3 ;  /* 0x000000148e8e7211 */ /* 0x000fe200018f0eff */
[C---:B0-----:R-:W-:Y:S01]  /*21b0*/  IMAD R3, R22.reuse, 0x2, R2 ;  /* 0x0000000216037824 */ /* 0x041fe200078e0202 */
[-C--:B------:R-:W-:Y:S02]  /*21c0*/  IADD3 R181, P2, R179, R18.reuse, RZ ;  /* 0x00000012b3b57210 */ /* 0x080fe40007f5e0ff */
[----:B------:R-:W-:Y:S02]  /*21d0*/  CS2R R30, SRZ ;  /* 0x00000000001e7805 */ /* 0x000fe4000001ff00 */
[-C--:B------:R-:W-:Y:S01]  /*21e0*/  IADD3 R185, P3, R183, R18.reuse, RZ ;  /* 0x00000012b7b97210 */ /* 0x080fe20007f7e0ff */
[----:B-1----:R-:W-:Y:S01]  /*21f0*/  IMAD R4, R22, 0x2, R3 ;  /* 0x0000000216047824 */ /* 0x002fe200078e0203 */
[----:B------:R-:W-:-:S02]  /*2200*/  IADD3 R201, P4, R199, R18, RZ ;  /* 0x00000012c7c97210 */ /* 0x000fc40007f9e0ff */
[----:B------:R-:W-:Y:S02]  /*2210*/  CS2R R32, SRZ ;  /* 0x0000000000207805 */ /* 0x000fe4000001ff00 */
[-C--:B------:R-:W-:Y:S01]  /*2220*/  LEA.HI.X.SX32 R179, R179, R20.reuse, 0x1, P2 ;  /* 0x00000014b3b37211 */ /* 0x080fe200010f0eff */
[C---:B------:R-:W-:Y:S01]  /*2230*/  IMAD R5, R22.reuse, 0x2, R4 ;  /* 0x0000000216057824 */ /* 0x040fe200078e0204 */
[----:B------:R-:W-:Y:S02]  /*2240*/  LEA.HI.X.SX32 R183, R183, R20, 0x1, P3 ;  /* 0x00000014b7b77211 */ /* 0x000fe400018f0eff */
[----:B------:R-:W-:Y:S02]  /*2250*/  CS2R R34, SRZ ;  /* 0x0000000000227805 */ /* 0x000fe4000001ff00 */
[-C--:B------:R-:W-:Y:S01]  /*2260*/  IADD3 R193, P2, R191, R18.reuse, RZ ;  /* 0x00000012bfc17210 */ /* 0x080fe20007f5e0ff */
[----:B------:R-:W-:Y:S01]  /*2270*/  IMAD R6, R22, 0x2, R5 ;  /* 0x0000000216067824 */ /* 0x000fe200078e0205 */
[----:B------:R-:W-:-:S02]  /*2280*/  IADD3 R197, P3, R195, R18, RZ ;  /* 0x00000012c3c57210 */ /* 0x000fc40007f7e0ff */
[----:B------:R-:W-:Y:S02]  /*2290*/  CS2R R36, SRZ ;  /* 0x0000000000247805 */ /* 0x000fe4000001ff00 */
[----:B------:R-:W-:Y:S01]  /*22a0*/  LEA.HI.X.SX32 R199, R199, R20, 0x1, P4 ;  /* 0x00000014c7c77211 */ /* 0x000fe200020f0eff */
[C---:B------:R-:W-:Y:S01]  /*22b0*/  IMAD R7, R22.reuse, 0x2, R6 ;  /* 0x0000000216077824 */ /* 0x040fe200078e0206 */
[----:B------:R-:W-:Y:S02]  /*22c0*/  IADD3 R217, P4, R215, R18, RZ ;  /* 0x00000012d7d97210 */ /* 0x000fe40007f9e0ff */
[----:B------:R-:W-:Y:S02]  /*22d0*/  CS2R R38, SRZ ;  /* 0x0000000000267805 */ /* 0x000fe4000001ff00 */
[-C--:B------:R-:W-:Y:S01]  /*22e0*/  LEA.HI.X.SX32 R191, R191, R20.reuse, 0x1, P2 ;  /* 0x00000014bfbf7211 */ /* 0x080fe200010f0eff */
[----:B------:R-:W-:Y:S01]  /*22f0*/  IMAD R8, R22, 0x2, R7 ;  /* 0x0000000216087824 */ /* 0x000fe200078e0207 */
[----:B------:R-:W-:-:S02]  /*2300*/  LEA.HI.X.SX32 R195, R195, R20, 0x1, P3 ;  /* 0x00000014c3c37211 */ /* 0x000fc400018f0eff */
[----:B------:R-:W-:Y:S02]  /*2310*/  CS2R R40, SRZ ;  /* 0x0000000000287805 */ /* 0x000fe4000001ff00 */
[-C--:B------:R-:W-:Y:S01]  /*2320*/  IADD3 R205, P2, R203, R18.reuse, RZ ;  /* 0x00000012cbcd7210 */ /* 0x080fe20007f5e0ff */
[C---:B------:R-:W-:Y:S01]  /*2330*/  IMAD R9, R22.reuse, 0x4, R8 ;  /* 0x0000000416097824 */ /* 0x040fe200078e0208 */
[----:B------:R-:W-:Y:S02]  /*2340*/  IADD3 R213, P3, R211, R18, RZ ;  /* 0x00000012d3d57210 */ /* 0x000fe40007f7e0ff */
[----:B------:R-:W-:Y:S02]  /*2350*/  CS2R R42, SRZ ;  /* 0x00000000002a7805 */ /* 0x000fe4000001ff00 */
[----:B------:R-:W-:Y:S01]  /*2360*/  LEA.HI.X.SX32 R215, R215, R20, 0x1, P4 ;  /* 0x00000014d7d77211 */ /* 0x000fe200020f0eff */
[----:B------:R-:W-:Y:S01]  /*2370*/  IMAD R10, R22, 0x2, R9 ;  /* 0x00000002160a7824 */ /* 0x000fe200078e0209 */
        /* <DEDUP_REMOVED lines=11> */
[----:B------:R-:W-:Y:S01]  /*2430*/  IMAD R13, R22, 0x2, R12 ;  /* 0x00000002160d7824 */ /* 0x000fe200078e020c */
[----:B------:R-:W-:Y:S02]  /*2440*/  IADD3 R16, P4, R2, R18, RZ ;  /* 0x0000001202107210 */ /* 0x000fe40007f9e0ff */
[----:B------:R-:W-:Y:S02]  /*2450*/  CS2R R50, SRZ ;  /* 0x0000000000327805 */ /* 0x000fe4000001ff00 */
[-C--:B------:R-:W-:Y:S01]  /*2460*/  LEA.HI.X.SX32 R219, R219, R20.reuse, 0x1, P2 ;  /* 0x00000014dbdb7211 */ /* 0x080fe200010f0eff */
[----:B------:R-:W-:Y:S01]  /*2470*/  IMAD R14, R22, 0x2, R13 ;  /* 0x00000002160e7824 */ /* 0x000fe200078e020d */
[----:B------:R-:W-:Y:S01]  /*2480*/  LEA.HI.X.SX32 R222, R222, R20, 0x1, P3 ;  /* 0x00000014dede7211 */ /* 0x000fe200018f0eff */
[----:B------:R0:W-:Y:S01]  /*2490*/  STL [R1+0x8], R16 ;  /* 0x0000081001007387 */ /* 0x0001e20000100800 */
[-C--:B------:R-:W-:Y:S01]  /*24a0*/  IADD3 R229, P2, R227, R18.reuse, RZ ;  /* 0x00000012e3e57210 */ /* 0x080fe20007f5e0ff */
[----:B------:R-:W-:Y:S01]  /*24b0*/  IMAD R15, R22, 0x2, R14 ;  /* 0x00000002160f7824 */ /* 0x000fe200078e020e */
[----:B------:R-:W-:-:S02]  /*24c0*/  IADD3 R233, P3, R231, R18, RZ ;  /* 0x00000012e7e97210 */ /* 0x000fc40007f7e0ff */
[----:B------:R-:W-:Y:S02]  /*24d0*/  CS2R R52, SRZ ;  /* 0x0000000000347805 */ /* 0x000fe4000001ff00 */
[-C--:B------:R-:W-:Y:S01]  /*24e0*/  LEA.HI.X.SX32 R17, R2, R20.reuse, 0x1, P4 ;  /* 0x0000001402117211 */ /* 0x080fe200020f0eff */
[----:B------:R-:W-:Y:S01]  /*24f0*/  IMAD R2, R22, 0x4, R15 ;  /* 0x0000000416027824 */ /* 0x000fe200078e020f */
[-C--:B------:R-:W-:Y:S02]  /*2500*/  LEA.HI.X.SX32 R227, R227, R20.reuse, 0x1, P2 ;  /* 0x00000014e3e37211 */ /* 0x080fe400010f0eff */
[----:B------:R-:W-:Y:S02]  /*2510*/  CS2R R54, SRZ ;  /* 0x0000000000367805 */ /* 0x000fe4000001ff00 */
[----:B------:R-:W-:Y:S01]  /*2520*/  LEA.HI.X.SX32 R231, R231, R20, 0x1, P3 ;  /* 0x00000014e7e77211 */ /* 0x000fe200018f0eff */
[----:B------:R1:W-:Y:S01]  /*2530*/  STL [R1+0x4], R17 ;  /* 0x0000041101007387 */ /* 0x0003e20000100800 */
[----:B0-----:R-:W-:-:S02]  /*2540*/  IADD3 R16, P2, R3, R18, RZ ;  /* 0x0000001203107210 */ /* 0x001fc40007f5e0ff */
[----:B------:R-:W-:Y:S02]  /*2550*/  CS2R R56, SRZ ;  /* 0x0000000000387805 */ /* 0x000fe4000001ff00 */
[C---:B------:R-:W-:Y:S02]  /*2560*/  IADD3 R19, P3, R4.reuse, R18, RZ ;  /* 0x0000001204137210 */ /* 0x040fe40007f7e0ff */
[----:B------:R-:W-:Y:S02]  /*2570*/  CS2R R58, SRZ ;  /* 0x00000000003a7805 */ /* 0x000fe4000001ff00 */
[-C--:B------:R-:W-:Y:S01]  /*2580*/  LEA.HI.X.SX32 R3, R3, R20.reuse, 0x1, P2 ;  /* 0x0000001403037211 */ /* 0x080fe200010f0eff */
[----:B------:R0:W-:Y:S01]  /*2590*/  STL [R1+0x10], R16 ;  /* 0x0000101001007387 */ /* 0x0001e20000100800 */
[----:B------:R-:W-:Y:S02]  /*25a0*/  LEA.HI.X.SX32 R4, R4, R20, 0x1, P3 ;  /* 0x0000001404047211 */ /* 0x000fe400018f0eff */
[----:B------:R-:W-:-:S02]  /*25b0*/  CS2R R60, SRZ ;  /* 0x00000000003c7805 */ /* 0x000fc4000001ff00 */
[----:B------:R-:W-:Y:S02]  /*25c0*/  CS2R R62, SRZ ;  /* 0x00000000003e7805 */ /* 0x000fe4000001ff00 */
[C---:B-1----:R-:W-:Y:S01]  /*25d0*/  IADD3 R17, P4, R5.reuse, R18, RZ ;  /* 0x0000001205117210 */ /* 0x042fe20007f9e0ff */
[----:B------:R-:W-:Y:S01]  /*25e0*/  STL [R1+0x18], R19 ;  /* 0x0000181301007387 */ /* 0x000fe20000100800 */
[----:B------:R-:W-:Y:S02]  /*25f0*/  CS2R R64, SRZ ;  /* 0x0000000000407805 */ /* 0x000fe4000001ff00 */
[----:B------:R-:W-:Y:S02]  /*2600*/  CS2R R66, SRZ ;  /* 0x0000000000427805 */ /* 0x000fe4000001ff00 */
[----:B------:R-:W-:Y:S01]  /*2610*/  LEA.HI.X.SX32 R5, R5, R20, 0x1, P4 ;  /* 0x0000001405057211 */ /* 0x000fe200020f0eff */
[----:B------:R1:W-:Y:S01]  /*2620*/  STL [R1+0x20], R17 ;  /* 0x0000201101007387 */ /* 0x0003e20000100800 */
[----:B0-----:R-:W-:Y:S01]  /*2630*/  IMAD R16, R22, 0x2, R2 ;  /* 0x0000000216107824 */ /* 0x001fe200078e0202 */
[----:B------:R-:W-:-:S02]  /*2640*/  CS2R R68, SRZ ;  /* 0x0000000000447805 */ /* 0x000fc4000001ff00 */
[----:B------:R-:W-:Y:S01]  /*2650*/  CS2R R70, SRZ ;  /* 0x0000000000467805 */ /* 0x000fe2000001ff00 */
[----:B------:R0:W-:Y:S01]  /*2660*/  STL [R1+0xc], R3 ;  /* 0x00000c0301007387 */ /* 0x0001e20000100800 */
[----:B------:R-:W-:Y:S02]  /*2670*/  CS2R R72, SRZ ;  /* 0x0000000000487805 */ /* 0x000fe4000001ff00 */
[----:B------:R-:W-:Y:S02]  /*2680*/  CS2R R74, SRZ ;  /* 0x00000000004a7805 */ /* 0x000fe4000001ff00 */
[----:B------:R-:W-:Y:S01]  /*2690*/  CS2R R76, SRZ ;  /* 0x00000000004c7805 */ /* 0x000fe2000001ff00 */
[----:B------:R2:W-:Y:S01]  /*26a0*/  STL [R1+0x14], R4 ;  /* 0x0000140401007387 */ /* 0x0005e20000100800 */
[----:B------:R-:W-:Y:S02]  /*26b0*/  CS2R R78, SRZ ;  /* 0x00000000004e7805 */ /* 0x000fe4000001ff00 */
[----:B-1----:R-:W-:-:S02]  /*26c0*/  IADD3 R17, P4, R8, R18, RZ ;  /* 0x0000001208117210 */ /* 0x002fc40007f9e0ff */
[----:B------:R-:W-:Y:S01]  /*26d0*/  CS2R R80, SRZ ;  /* 0x0000000000507805 */ /* 0x000fe2000001ff00 */
[----:B------:R1:W-:Y:S01]  /*26e0*/  STL [R1+0x1c], R5 ;  /* 0x00001c0501007387 */ /* 0x0003e20000100800 */
[----:B------:R-:W-:Y:S01]  /*26f0*/  CS2R R82, SRZ ;  /* 0x0000000000527805 */ /* 0x000fe2000001ff00 */
[----:B0-----:R-:W-:Y:S01]  /*2700*/  IMAD R3, R22, 0x2, R16 ;  /* 0x0000000216037824 */ /* 0x001fe200078e0210 */
[----:B------:R-:W-:Y:S02]  /*2710*/  CS2R R84, SRZ ;  /* 0x0000000000547805 */ /* 0x000fe4000001ff00 */
[----:B------:R-:W-:Y:S01]  /*2720*/  CS2R R86, SRZ ;  /* 0x0000000000567805 */ /* 0x000fe2000001ff00 */
[----:B------:R-:W-:Y:S01]  /*2730*/  UIADD3.64 UR22, UR6, -UR10, URZ ;  /* 0x8000000a06167297 */ /* 0x000fe2000fffe03f */
[-C--:B--2---:R-:W-:Y:S01]  /*2740*/  IADD3 R4, P2, R6, R18.reuse, RZ ;  /* 0x0000001206047210 */ /* 0x084fe20007f5e0ff */
[----:B------:R-:W-:Y:S01]  /*2750*/  UMOV UR8, UR12 ;  /* 0x0000000c00087c82 */ /* 0x000fe20008000000 */
[----:B------:R-:W-:Y:S01]  /*2760*/  UMOV UR10, UR5 ;  /* 0x00000005000a7c82 */ /* 0x000fe20008000000 */
[----:B------:R-:W-:Y:S01]  /*2770*/  UMOV UR11, UR17 ;  /* 0x00000011000b7c82 */ /* 0x000fe20008000000 */
[----:B-1----:R-:W-:Y:S01]  /*2780*/  IADD3 R5, P3, R7, R18, RZ ;  /* 0x0000001207057210 */ /* 0x002fe20007f7e0ff */
[----:B------:R0:W-:Y:S01]  /*2790*/  STL [R1+0x28], R4 ;  /* 0x0000280401007387 */ /* 0x0001e20000100800 */
[----:B------:R-:W-:Y:S01]  /*27a0*/  UMOV UR4, URZ ;  /* 0x0000003f00047c82 */ /* 0x000fe20008000000 */
[----:B------:R-:W-:-:S02]  /*27b0*/  UIADD3.64 UR28, UR8, 0x2, URZ ;  /* 0x00000002081c7897 */ /* 0x000fc4000fffe03f */
[----:B------:R1:W-:Y:S01]  /*27c0*/  STL [R1+0x30], R5 ;  /* 0x0000300501007387 */ /* 0x0003e20000100800 */
[----:B------:R-:W-:Y:S02]  /*27d0*/  UIADD3.64 UR24, UR8, 0x4, URZ ;  /* 0x0000000408187897 */ /* 0x000fe4000fffe03f */
[----:B------:R-:W-:Y:S01]  /*27e0*/  UIADD3.64 UR30, UR10, 0x2, URZ ;  /* 0x000000020a1e7897 */ /* 0x000fe2000fffe03f */
[----:B------:R-:W-:Y:S01]  /*27f0*/  STL [R1+0x38], R17 ;  /* 0x0000381101007387 */ /* 0x000fe20000100800 */
[----:B------:R-:W-:Y:S01]  /*2800*/  UIADD3.64 UR26, UR10, 0x4, URZ ;  /* 0x000000040a1a7897 */ /* 0x000fe2000fffe03f */
[----:B0-----:R-:W-:Y:S01]  /*2810*/  IMAD R4, R22, 0x2, R3 ;  /* 0x0000000216047824 */ /* 0x001fe200078e0203 */
[----:B------:R-:W-:Y:S01]  /*2820*/  UMOV UR5, URZ ;  /* 0x0000003f00057c82 */ /* 0x000fe20008000000 */
[----:B------:R-:W-:Y:S01]  /*2830*/  ULDC UR32, c[0x0][0x238] ;  /* 0x00008e0000207ab9 */ /* 0x000fe20000000800 */
[-C--:B-1----:R-:W-:Y:S02]  /*2840*/  LEA.HI.X.SX32 R5, R6, R20.reuse, 0x1, P2 ;  /* 0x0000001406057211 */ /* 0x082fe400010f0eff */
[----:B------:R-:W-:-:S02]  /*2850*/  LEA.HI.X.SX32 R6, R7, R20, 0x1, P3 ;  /* 0x0000001407067211 */ /* 0x000fc400018f0eff */
[----:B------:R-:W-:Y:S01]  /*2860*/  LEA.HI.X.SX32 R7, R8, R20, 0x1, P4 ;  /* 0x0000001408077211 */ /* 0x000fe200020f0eff */
[----:B------:R0:W-:Y:S01]  /*2870*/  STL [R1+0x24], R5 ;  /* 0x0000240501007387 */ /* 0x0001e20000100800 */
[----:B------:R-:W-:-:S03]  /*2880*/  IADD3 R8, P4, R11, R18, RZ ;  /* 0x000000120b087210 */ /* 0x000fc60007f9e0ff */
[----:B------:R1:W-:Y:S04]  /*2890*/  STL [R1+0x2c], R6 ;  /* 0x00002c0601007387 */ /* 0x0003e80000100800 */
[----:B------:R2:W-:Y:S01]  /*28a0*/  STL [R1+0x34], R7 ;  /* 0x0000340701007387 */ /* 0x0005e20000100800 */
[----:B0-----:R-:W-:Y:S01]  /*28b0*/  IMAD R5, R22, 0x2, R4 ;  /* 0x0000000216057824 */ /* 0x001fe200078e0204 */
[-C--:B-1----:R-:W-:Y:S02]  /*28c0*/  IADD3 R6, P2, R9, R18.reuse, RZ ;  /* 0x0000001209067210 */ /* 0x082fe40007f5e0ff */
[----:B--2---:R-:W-:-:S03]  /*28d0*/  IADD3 R7, P3, R10, R18, RZ ;  /* 0x000000120a077210 */ /* 0x004fc60007f7e0ff */
[----:B------:R0:W-:Y:S04]  /*28e0*/  STL [R1+0x48], R6 ;  /* 0x0000480601007387 */ /* 0x0001e80000100800 */
[----:B------:R1:W-:Y:S04]  /*28f0*/  STL [R1+0x50], R7 ;  /* 0x0000500701007387 */ /* 0x0003e80000100800 */
[----:B------:R2:W-:Y:S01]  /*2900*/  STL [R1+0x58], R8 ;  /* 0x0000580801007387 */ /* 0x0005e20000100800 */
[----:B0-----:R-:W-:Y:S01]  /*2910*/  IMAD R6, R22, 0x2, R5 ;  /* 0x0000000216067824 */ /* 0x001fe200078e0205 */
[----:B-1----:R-:W-:-:S02]  /*2920*/  LEA.HI.X.SX32 R7, R9, R20, 0x1, P2 ;  /* 0x0000001409077211 */ /* 0x002fc400010f0eff */
[-C--:B------:R-:W-:Y:S02]  /*2930*/  LEA.HI.X.SX32 R9, R11, R20.reuse, 0x1, P4 ;  /* 0x000000140b097211 */ /* 0x080fe400020f0eff */
[----:B--2---:R-:W-:Y:S01]  /*2940*/  LEA.HI.X.SX32 R8, R10, R20, 0x1, P3 ;  /* 0x000000140a087211 */ /* 0x004fe200018f0eff */
[----:B------:R0:W-:Y:S01]  /*2950*/  STL [R1+0x44], R7 ;  /* 0x0000440701007387 */ /* 0x0001e20000100800 */
[----:B------:R-:W-:-:S03]  /*2960*/  IADD3 R10, P4, R14, R18, RZ ;  /* 0x000000120e0a7210 */ /* 0x000fc60007f9e0ff */
[----:B------:R1:W-:Y:S01]  /*2970*/  STL [R1+0x4c], R8 ;  /* 0x00004c0801007387 */ /* 0x0003e20000100800 */
[----:B------:R-:W-:Y:S01]  /*2980*/  LEA.HI.X.SX32 R11, R14, R20, 0x1, P4 ;  /* 0x000000140e0b7211 */ /* 0x000fe200020f0eff */
[----:B------:R-:W-:Y:S02]  /*2990*/  IMAD R14, R169, 0x34, RZ ;  /* 0x00000034a90e7824 */ /* 0x000fe400078e02ff */
        /* <DEDUP_REMOVED lines=9> */
[----:B--2---:R-:W-:-:S03]  /*2a30*/  LEA.HI.X.SX32 R10, R13, R20, 0x1, P3 ;  /* 0x000000140d0a7211 */ /* 0x004fc600018f0eff */
[----:B------:R0:W-:Y:S01]  /*2a40*/  STL [R1+0x5c], R9 ;  /* 0x00005c0901007387 */ /* 0x0001e20000100800 */
[----:B------:R-:W-:-:S03]  /*2a50*/  IADD3 R12, P3, R2, R18, RZ ;  /* 0x00000012020c7210 */ /* 0x000fc60007f7e0ff */
[----:B------:R1:W-:Y:S04]  /*2a60*/  STL [R1+0x64], R10 ;  /* 0x0000640a01007387 */ /* 0x0003e80000100800 */
[----:B------:R2:W-:Y:S01]  /*2a70*/  STL [R1+0x6c], R11 ;  /* 0x00006c0b01007387 */ /* 0x0005e20000100800 */
[----:B0-----:R-:W-:Y:S01]  /*2a80*/  IMAD R9, R22, 0x2, R8 ;  /* 0x0000000216097824 */ /* 0x001fe200078e0208 */
[-C--:B-1----:R-:W-:Y:S02]  /*2a90*/  IADD3 R10, P2, R15, R18.reuse, RZ ;  /* 0x000000120f0a7210 */ /* 0x082fe40007f5e0ff */
[----:B--2---:R-:W-:-:S03]  /*2aa0*/  IADD3 R11, P4, R16, R18, RZ ;  /* 0x00000012100b7210 */ /* 0x004fc60007f9e0ff */
[----:B------:R0:W-:Y:S01]  /*2ab0*/  STL [R1+0x78], R10 ;  /* 0x0000780a01007387 */ /* 0x0001e20000100800 */
[----:B------:R-:W-:-:S03]  /*2ac0*/  LEA.HI.X.SX32 R13, R15, R20, 0x1, P2 ;  /* 0x000000140f0d7211 */ /* 0x000fc600010f0eff */
[----:B------:R1:W-:Y:S04]  /*2ad0*/  STL [R1+0x88], R12 ;  /* 0x0000880c01007387 */ /* 0x0003e80000100800 */
[----:B------:R2:W-:Y:S01]  /*2ae0*/  STL [R1+0x90], R11 ;  /* 0x0000900b01007387 */ /* 0x0005e20000100800 */
[----:B0-----:R-:W-:-:S03]  /*2af0*/  IMAD R10, R22, 0x2, R9 ;  /* 0x00000002160a7824 */ /* 0x001fc600078e0209 */
[----:B------:R0:W-:Y:S01]  /*2b00*/  STL [R1+0x74], R13 ;  /* 0x0000740d01007387 */ /* 0x0001e20000100800 */
[-C--:B-1----:R-:W-:Y:S01]  /*2b10*/  LEA.HI.X.SX32 R12, R16, R20.reuse, 0x1, P4 ;  /* 0x00000014100c7211 */ /* 0x082fe200020f0eff */
[----:B------:R-:W-:Y:S01]  /*2b20*/  IMAD R16, R169, 0x32, RZ ;  /* 0x00000032a9107824 */ /* 0x000fe200078e02ff */
[----:B--2---:R-:W-:Y:S01]  /*2b30*/  LEA.HI.X.SX32 R11, R2, R20, 0x1, P3 ;  /* 0x00000014020b7211 */ /* 0x004fe200018f0eff */
[----:B------:R-:W-:Y:S01]  /*2b40*/  IMAD R2, R22, 0x2, R10 ;  /* 0x0000000216027824 */ /* 0x000fe200078e020a */
[----:B0-----:R-:W-:-:S03]  /*2b50*/  IADD3 R13, P3, R4, R18, RZ ;  /* 0x00000012040d7210 */ /* 0x001fc60007f7e0ff */
[----:B------:R0:W-:Y:S01]  /*2b60*/  STL [R1+0x84], R11 ;  /* 0x0000840b01007387 */ /* 0x0001e20000100800 */
[----:B------:R-:W-:-:S03]  /*2b70*/  LEA.HI.X.SX32 R4, R4, R20, 0x1, P3 ;  /* 0x0000001404047211 */ /* 0x000fc600018f0eff */
[----:B------:R1:W-:Y:S01]  /*2b80*/  STL [R1+0x8c], R12 ;  /* 0x00008c0c01007387 */ /* 0x0003e20000100800 */
[-C--:B0-----:R-:W-:Y:S02]  /*2b90*/  IADD3 R11, P2, R3, R18.reuse, RZ ;  /* 0x00000012030b7210 */ /* 0x081fe40007f5e0ff */
[----:B-1----:R-:W-:-:S03]  /*2ba0*/  IADD3 R12, P4, R5, R18, RZ ;  /* 0x00000012050c7210 */ /* 0x002fc60007f9e0ff */
[----:B------:R0:W-:Y:S01]  /*2bb0*/  STL [R1+0x98], R11 ;  /* 0x0000980b01007387 */ /* 0x0001e20000100800 */
[-C--:B------:R-:W-:Y:S02]  /*2bc0*/  LEA.HI.X.SX32 R3, R3, R20.reuse, 0x1, P2 ;  /* 0x0000001403037211 */ /* 0x080fe400010f0eff */
[----:B------:R-:W-:Y:S01]  /*2bd0*/  LEA.HI.X.SX32 R5, R5, R20, 0x1, P4 ;  /* 0x0000001405057211 */ /* 0x000fe200020f0eff */
[----:B------:R-:W-:Y:S04]  /*2be0*/  STL [R1+0xa0], R13 ;  /* 0x0000a00d01007387 */ /* 0x000fe80000100800 */
[----:B------:R1:W-:Y:S01]  /*2bf0*/  STL [R1+0xa8], R12 ;  /* 0x0000a80c01007387 */ /* 0x0003e20000100800 */
[----:B0-----:R-:W-:-:S03]  /*2c00*/  IMAD R11, R22, 0x2, R2 ;  /* 0x00000002160b7824 */ /* 0x001fc600078e0202 */
[----:B------:R0:W-:Y:S04]  /*2c10*/  STL [R1+0x94], R3 ;  /* 0x0000940301007387 */ /* 0x0001e80000100800 */
[----:B------:R2:W-:Y:S01]  /*2c20*/  STL [R1+0x9c], R4 ;  /* 0x00009c0401007387 */ /* 0x0005e20000100800 */
[----:B-1----:R-:W-:-:S03]  /*2c30*/  IADD3 R12, P4, R8, R18, RZ ;  /* 0x00000012080c7210 */ /* 0x002fc60007f9e0ff */
[----:B------:R1:W-:Y:S01]  /*2c40*/  STL [R1+0xa4], R5 ;  /* 0x0000a40501007387 */ /* 0x0003e20000100800 */
[----:B0-----:R-:W-:Y:S01]  /*2c50*/  IMAD R3, R22, 0x2, R11 ;  /* 0x0000000216037824 */ /* 0x001fe200078e020b */
[-C--:B--2---:R-:W-:Y:S02]  /*2c60*/  IADD3 R4, P2, R6, R18.reuse, RZ ;  /* 0x0000001206047210 */ /* 0x084fe40007f5e0ff */
[----:B-1----:R-:W-:-:S03]  /*2c70*/  IADD3 R5, P3, R7, R18, RZ ;  /* 0x0000001207057210 */ /* 0x002fc60007f7e0ff */
[----:B------:R0:W-:Y:S04]  /*2c80*/  STL [R1+0xb0], R4 ;  /* 0x0000b00401007387 */ /* 0x0001e80000100800 */
[----:B------:R1:W-:Y:S04]  /*2c90*/  STL [R1+0xb8], R5 ;  /* 0x0000b80501007387 */ /* 0x0003e80000100800 */
[----:B------:R2:W-:Y:S01]  /*2ca0*/  STL [R1+0xc8], R12 ;  /* 0x0000c80c01007387 */ /* 0x0005e20000100800 */
[----:B0-----:R-:W-:Y:S01]  /*2cb0*/  IMAD R4, R22, 0x2, R3 ;  /* 0x0000000216047824 */ /* 0x001fe200078e0203 */
[----:B-1----:R-:W-:-:S02]  /*2cc0*/  LEA.HI.X.SX32 R5, R6, R20, 0x1, P2 ;  /* 0x0000001406057211 */ /* 0x002fc400010f0eff */
[-C--:B------:R-:W-:Y:S02]  /*2cd0*/  LEA.HI.X.SX32 R6, R7, R20.reuse, 0x1, P3 ;  /* 0x0000001407067211 */ /* 0x080fe400018f0eff */
[----:B------:R-:W-:Y:S01]  /*2ce0*/  LEA.HI.X.SX32 R7, R8, R20, 0x1, P4 ;  /* 0x0000001408077211 */ /* 0x000fe200020f0eff */
[----:B------:R0:W-:Y:S01]  /*2cf0*/  STL [R1+0xac], R5 ;  /* 0x0000ac0501007387 */ /* 0x0001e20000100800 */
[-C--:B------:R-:W-:Y:S01]  /*2d00*/  IADD3 R8, P3, R10, R18.reuse, RZ ;  /* 0x000000120a087210 */ /* 0x080fe20007f7e0ff */
[----:B--2---:R-:W-:Y:S02]  /*2d10*/  IMAD R12, R169, 0x33, RZ ;  /* 0x00000033a90c7824 */ /* 0x004fe400078e02ff */
[----:B------:R1:W-:Y:S04]  /*2d20*/  STL [R1+0xb4], R6 ;  /* 0x0000b40601007387 */ /* 0x0003e80000100800 */
[----:B------:R2:W-:Y:S01]  /*2d30*/  STL [R1+0xc4], R7 ;  /* 0x0000c40701007387 */ /* 0x0005e20000100800 */
[----:B0-----:R-:W-:Y:S01]  /*2d40*/  IMAD R5, R22, 0x4, R4 ;  /* 0x0000000416057824 */ /* 0x001fe200078e0204 */
[----:B-1----:R-:W-:-:S02]  /*2d50*/  IADD3 R6, P2, R9, R18, RZ ;  /* 0x0000001209067210 */ /* 0x002fc40007f5e0ff */
        /* <DEDUP_REMOVED lines=8> */
[----:B------:R-:W-:Y:S01]  /*2de0*/  IMAD R2, R22, 0x2, R6 ;  /* 0x0000000216027824 */ /* 0x000fe200078e0206 */
[----:B--2---:R-:W-:Y:S02]  /*2df0*/  LEA.HI.X.SX32 R7, R10, R20, 0x1, P3 ;  /* 0x000000140a077211 */ /* 0x004fe400018f0eff */
[----:B0-----:R-:W-:-:S03]  /*2e00*/  IADD3 R9, P3, R3, R18, RZ ;  /* 0x0000001203097210 */ /* 0x001fc60007f7e0ff */
[----:B------:R0:W-:Y:S04]  /*2e10*/  STL [R1+0xd4], R7 ;  /* 0x0000d40701007387 */ /* 0x0001e80000100800 */
[----:B------:R1:W-:Y:S01]  /*2e20*/  STL [R1+0xdc], R8 ;  /* 0x0000dc0801007387 */ /* 0x0003e20000100800 */
[-C--:B0-----:R-:W-:Y:S02]  /*2e30*/  IADD3 R7, P2, R11, R18.reuse, RZ ;  /* 0x000000120b077210 */ /* 0x081fe40007f5e0ff */
[----:B-1----:R-:W-:-:S03]  /*2e40*/  IADD3 R8, P4, R4, R18, RZ ;  /* 0x0000001204087210 */ /* 0x002fc60007f9e0ff */
        /* <DEDUP_REMOVED lines=8> */
[----:B--2---:R-:W-:-:S03]  /*2ed0*/  LEA.HI.X.SX32 R8, R4, R20, 0x1, P4 ;  /* 0x0000001404087211 */ /* 0x004fc600020f0eff */
[----:B------:R1:W-:Y:S01]  /*2ee0*/  STL [R1+0xec], R9 ;  /* 0x0000ec0901007387 */ /* 0x0003e20000100800 */
[-C--:B------:R-:W-:Y:S01]  /*2ef0*/  IADD3 R4, P2, R5, R18.reuse, RZ ;  /* 0x0000001205047210 */ /* 0x080fe20007f5e0ff */
[----:B0-----:R-:W-:Y:S02]  /*2f00*/  IMAD R10, R169, 0x31, RZ ;  /* 0x00000031a90a7824 */ /* 0x001fe400078e02ff */
[----:B------:R0:W-:Y:S04]  /*2f10*/  STL [R1+0xf4], R8 ;  /* 0x0000f40801007387 */ /* 0x0001e80000100800 */
[----:B------:R2:W-:Y:S01]  /*2f20*/  STL [R1+0x108], R4 ;  /* 0x0001080401007387 */ /* 0x0005e20000100800 */
[-C--:B-1----:R-:W-:Y:S02]  /*2f30*/  IADD3 R9, P4, R2, R18.reuse, RZ ;  /* 0x0000001202097210 */ /* 0x082fe40007f9e0ff */
[----:B0-----:R-:W-:-:S04]  /*2f40*/  IADD3 R8, P3, R6, R18, RZ ;  /* 0x0000001206087210 */ /* 0x001fc80007f7e0ff */
[----:B------:R-:W-:Y:S01]  /*2f50*/  LEA.HI.X.SX32 R6, R6, R20, 0x1, P3 ;  /* 0x0000001406067211 */ /* 0x000fe200018f0eff */
[----:B------:R0:W-:Y:S01]  /*2f60*/  STL [R1+0x110], R8 ;  /* 0x0001100801007387 */ /* 0x0001e20000100800 */
[----:B--2---:R-:W-:-:S03]  /*2f70*/  IMAD R4, R22, 0x2, R3 ;  /* 0x0000000216047824 */ /* 0x004fc600078e0203 */
[----:B------:R-:W-:Y:S01]  /*2f80*/  STL [R1+0x118], R9 ;  /* 0x0001180901007387 */ /* 0x000fe20000100800 */
[-C--:B0-----:R-:W-:Y:S02]  /*2f90*/  LEA.HI.X.SX32 R8, R5, R20.reuse, 0x1, P2 ;  /* 0x0000001405087211 */ /* 0x081fe400010f0eff */
[----:B------:R-:W-:Y:S01]  /*2fa0*/  LEA.HI.X.SX32 R5, R2, R20, 0x1, P4 ;  /* 0x0000001402057211 */ /* 0x000fe200020f0eff */
[----:B------:R-:W-:Y:S02]  /*2fb0*/  IMAD R2, R22, 0x2, R4 ;  /* 0x0000000216027824 */ /* 0x000fe400078e0204 */
[----:B------:R0:W-:Y:S01]  /*2fc0*/  STL [R1+0x104], R8 ;  /* 0x0001040801007387 */ /* 0x0001e20000100800 */
[----:B------:R-:W-:-:S03]  /*2fd0*/  IMAD R22, R169, 0x2c, RZ ;  /* 0x0000002ca9167824 */ /* 0x000fc600078e02ff */
[----:B------:R1:W-:Y:S04]  /*2fe0*/  STL [R1+0x10c], R6 ;  /* 0x00010c0601007387 */ /* 0x0003e80000100800 */
[----:B------:R2:W-:Y:S01]  /*2ff0*/  STL [R1+0x114], R5 ;  /* 0x0001140501007387 */ /* 0x0005e20000100800 */
[-C--:B0-----:R-:W-:Y:S02]  /*3000*/  IADD3 R8, P2, R7, R18.reuse, RZ ;  /* 0x0000001207087210 */ /* 0x081fe40007f5e0ff */
[----:B-1----:R-:W-:-:S03]  /*3010*/  IADD3 R6, P3, R3, R18, RZ ;  /* 0x0000001203067210 */ /* 0x002fc60007f7e0ff */
[----:B------:R0:W-:Y:S01]  /*3020*/  STL [R1+0x120], R8 ;  /* 0x0001200801007387 */ /* 0x0001e20000100800 */
[----:B--2---:R-:W-:-:S03]  /*3030*/  IADD3 R5, P4, R4, R18, RZ ;  /* 0x0000001204057210 */ /* 0x004fc60007f9e0ff */
[----:B------:R1:W-:Y:S04]  /*3040*/  STL [R1+0x128], R6 ;  /* 0x0001280601007387 */ /* 0x0003e80000100800 */
[----:B------:R2:W-:Y:S01]  /*3050*/  STL [R1+0x130], R5 ;  /* 0x0001300501007387 */ /* 0x0005e20000100800 */
[----:B0-----:R-:W-:Y:S01]  /*3060*/  IADD3 R8, P5, R2, R18, RZ ;  /* 0x0000001202087210 */ /* 0x001fe20007fbe0ff */
[----:B------:R-:W-:Y:S01]  /*3070*/  IMAD R18, R169, 0x30, RZ ;  /* 0x00000030a9127824 */ /* 0x000fe200078e02ff */
[----:B-1----:R-:W-:-:S03]  /*3080*/  LEA.HI.X.SX32 R6, R7, R20, 0x1, P2 ;  /* 0x0000001407067211 */ /* 0x002fc600010f0eff */
[----:B------:R0:W-:Y:S01]  /*3090*/  STL [R1+0x138], R8 ;  /* 0x0001380801007387 */ /* 0x0001e20000100800 */
[-C--:B------:R-:W-:Y:S02]  /*30a0*/  LEA.HI.X.SX32 R2, R2, R20.reuse, 0x1, P5 ;  /* 0x0000001402027211 */ /* 0x080fe400028f0eff */
[-C--:B--2---:R-:W-:Y:S01]  /*30b0*/  LEA.HI.X.SX32 R5, R3, R20.reuse, 0x1, P3 ;  /* 0x0000001403057211 */ /* 0x084fe200018f0eff */
[----:B------:R1:W-:Y:S01]  /*30c0*/  STL [R1+0x11c], R6 ;  /* 0x00011c0601007387 */ /* 0x0003e20000100800 */
[----:B------:R-:W-:Y:S01]  /*30d0*/  LEA.HI.X.SX32 R3, R4, R20, 0x1, P4 ;  /* 0x0000001404037211 */ /* 0x000fe200020f0eff */
[C---:B------:R-:W-:Y:S01]  /*30e0*/  IMAD R4, R169.reuse, 0x2b, RZ ;  /* 0x0000002ba9047824 */ /* 0x040fe200078e02ff */
[-C--:B------:R-:W-:Y:S01]  /*30f0*/  IADD3 RZ, P4, R22, R125.reuse, RZ ;  /* 0x0000007d16ff7210 */ /* 0x080fe20007f9e0ff */
[C---:B------:R-:W-:Y:S01]  /*3100*/  IMAD R20, R169.reuse, 0x2e, RZ ;  /* 0x0000002ea9147824 */ /* 0x040fe200078e02ff */
[----:B------:R-:W-:Y:S01]  /*3110*/  STL [R1+0x124], R5 ;  /* 0x0001240501007387 */ /* 0x000fe20000100800 */
[----:B0-----:R-:W-:Y:S01]  /*3120*/  IMAD R8, R169, 0x2f, RZ ;  /* 0x0000002fa9087824 */ /* 0x001fe200078e02ff */
[----:B------:R-:W-:-:S02]  /*3130*/  IADD3 RZ, P3, R4, R125, RZ ;  /* 0x0000007d04ff7210 */ /* 0x000fc40007f7e0ff */
[----:B------:R-:W-:Y:S01]  /*3140*/  IADD3 RZ, P1, R20, R125, RZ ;  /* 0x0000007d14ff7210 */ /* 0x000fe20007f3e0ff */
[----:B-1----:R-:W-:Y:S01]  /*3150*/  IMAD R6, R169, 0x2d, RZ ;  /* 0x0000002da9067824 */ /* 0x002fe200078e02ff */
[----:B------:R-:W-:Y:S01]  /*3160*/  LEA.HI.X.SX32 R23, R4, R127, 0x1, P3 ;  /* 0x0000007f04177211 */ /* 0x000fe200018f0eff */
[----:B------:R-:W-:Y:S01]  /*3170*/  STL [R1+0x12c], R3 ;  /* 0x00012c0301007387 */ /* 0x000fe20000100800 */
[-C--:B------:R-:W-:Y:S02]  /*3180*/  IADD3 RZ, P2, R8, R125.reuse, RZ ;  /* 0x0000007d08ff7210 */ /* 0x080fe40007f5e0ff */
[-C--:B------:R-:W-:Y:S01]  /*3190*/  IADD3 RZ, P5, R6, R125.reuse, RZ ;  /* 0x0000007d06ff7210 */ /* 0x080fe20007fbe0ff */
[----:B------:R0:W-:Y:S01]  /*31a0*/  STL [R1+0x134], R2 ;  /* 0x0001340201007387 */ /* 0x0001e20000100800 */
[----:B------:R-:W-:Y:S02]  /*31b0*/  IADD3 RZ, P3, R18, R125, RZ ;  /* 0x0000007d12ff7210 */ /* 0x000fe40007f7e0ff */
[----:B------:R-:W-:-:S02]  /*31c0*/  LEA.HI.X.SX32 R22, R22, R127, 0x1, P4 ;  /* 0x0000007f16167211 */ /* 0x000fc400020f0eff */
[-C--:B------:R-:W-:Y:S02]  /*31d0*/  LEA.HI.X.SX32 R21, R6, R127.reuse, 0x1, P5 ;  /* 0x0000007f06157211 */ /* 0x080fe400028f0eff */
[-C--:B------:R-:W-:Y:S02]  /*31e0*/  LEA.HI.X.SX32 R20, R20, R127.reuse, 0x1, P1 ;  /* 0x0000007f14147211 */ /* 0x080fe400008f0eff */
[-C--:B------:R-:W-:Y:S01]  /*31f0*/  LEA.HI.X.SX32 R19, R8, R127.reuse, 0x1, P2 ;  /* 0x0000007f08137211 */ /* 0x080fe200010f0eff */
[----:B0-----:R-:W-:Y:S01]  /*3200*/  IMAD.MOV.U32 R2, RZ, RZ, RZ ;  /* 0x000000ffff027224 */ /* 0x001fe200078e00ff */
[----:B------:R-:W-:Y:S02]  /*3210*/  LEA.HI.X.SX32 R18, R18, R127, 0x1, P3 ;  /* 0x0000007f12127211 */ /* 0x000fe400018f0eff */
[-C--:B------:R-:W-:Y:S02]  /*3220*/  IADD3 RZ, P4, R10, R125.reuse, RZ ;  /* 0x0000007d0aff7210 */ /* 0x080fe40007f9e0ff */
[----:B------:R-:W-:-:S02]  /*3230*/  IADD3 RZ, P5, R16, R125, RZ ;  /* 0x0000007d10ff7210 */ /* 0x000fc40007fbe0ff */
[-C--:B------:R-:W-:Y:S02]  /*3240*/  IADD3 RZ, P1, R12, R125.reuse, RZ ;  /* 0x0000007d0cff7210 */ /* 0x080fe40007f3e0ff */
[-C--:B------:R-:W-:Y:S02]  /*3250*/  IADD3 RZ, P2, R14, R125.reuse, RZ ;  /* 0x0000007d0eff7210 */ /* 0x080fe40007f5e0ff */
[----:B------:R-:W-:Y:S02]  /*3260*/  IADD3 RZ, P3, R88, R125, RZ ;  /* 0x0000007d58ff7210 */ /* 0x000fe40007f7e0ff */
[-C--:B------:R-:W-:Y:S02]  /*3270*/  LEA.HI.X.SX32 R17, R10, R127.reuse, 0x1, P4 ;  /* 0x0000007f0a117211 */ /* 0x080fe400020f0eff */
[-C--:B------:R-:W-:Y:S02]  /*3280*/  LEA.HI.X.SX32 R16, R16, R127.reuse, 0x1, P5 ;  /* 0x0000007f10107211 */ /* 0x080fe400028f0eff */
[----:B------:R-:W-:-:S02]  /*3290*/  LEA.HI.X.SX32 R15, R12, R127, 0x1, P1 ;  /* 0x0000007f0c0f7211 */ /* 0x000fc400008f0eff */
[-C--:B------:R-:W-:Y:S02]  /*32a0*/  LEA.HI.X.SX32 R14, R14, R127.reuse, 0x1, P2 ;  /* 0x0000007f0e0e7211 */ /* 0x080fe400010f0eff */
[----:B------:R-:W-:Y:S02]  /*32b0*/  LEA.HI.X.SX32 R13, R88, R127, 0x1, P3 ;  /* 0x0000007f580d7211 */ /* 0x000fe400018f0eff */
[-C--:B------:R-:W-:Y:S02]  /*32c0*/  IADD3 RZ, P4, R90, R125.reuse, RZ ;  /* 0x0000007d5aff7210 */ /* 0x080fe40007f9e0ff */
[-C--:B------:R-:W-:Y:S02]  /*32d0*/  IADD3 RZ, P5, R92, R125.reuse, RZ ;  /* 0x0000007d5cff7210 */ /* 0x080fe40007fbe0ff */
[-C--:B------:R-:W-:Y:S02]  /*32e0*/  IADD3 RZ, P1, R94, R125.reuse, RZ ;  /* 0x0000007d5eff7210 */ /* 0x080fe40007f3e0ff */
[----:B------:R-:W-:-:S02]  /*32f0*/  IADD3 RZ, P2, R96, R125, RZ ;  /* 0x0000007d60ff7210 */ /* 0x000fc40007f5e0ff */
[----:B------:R-:W-:Y:S02]  /*3300*/  IADD3 RZ, P3, R98, R125, RZ ;  /* 0x0000007d62ff7210 */ /* 0x000fe40007f7e0ff */
[-C--:B------:R-:W-:Y:S02]  /*3310*/  LEA.HI.X.SX32 R12, R90, R127.reuse, 0x1, P4 ;  /* 0x0000007f5a0c7211 */ /* 0x080fe400020f0eff */
[-C--:B------:R-:W-:Y:S02]  /*3320*/  LEA.HI.X.SX32 R11, R92, R127.reuse, 0x1, P5 ;  /* 0x0000007f5c0b7211 */ /* 0x080fe400028f0eff */
[-C--:B------:R-:W-:Y:S02]  /*3330*/  LEA.HI.X.SX32 R10, R94, R127.reuse, 0x1, P1 ;  /* 0x0000007f5e0a7211 */ /* 0x080fe400008f0eff */
[-C--:B------:R-:W-:Y:S02]  /*3340*/  LEA.HI.X.SX32 R9, R96, R127.reuse, 0x1, P2 ;  /* 0x0000007f60097211 */ /* 0x080fe400010f0eff */
[----:B------:R-:W-:-:S02]  /*3350*/  LEA.HI.X.SX32 R8, R98, R127, 0x1, P3 ;  /* 0x0000007f62087211 */ /* 0x000fc400018f0eff */
[-C--:B------:R-:W-:Y:S02]  /*3360*/  IADD3 RZ, P4, R100, R125.reuse, RZ ;  /* 0x0000007d64ff7210 */ /* 0x080fe40007f9e0ff */
[-C--:B------:R-:W-:Y:S02]  /*3370*/  IADD3 RZ, P5, R102, R125.reuse, RZ ;  /* 0x0000007d66ff7210 */ /* 0x080fe40007fbe0ff */
[-C--:B------:R-:W-:Y:S02]  /*3380*/  IADD3 RZ, P1, R104, R125.reuse, RZ ;  /* 0x0000007d68ff7210 */ /* 0x080fe40007f3e0ff */
[-C--:B------:R-:W-:Y:S02]  /*3390*/  IADD3 RZ, P2, R106, R125.reuse, RZ ;  /* 0x0000007d6aff7210 */ /* 0x080fe40007f5e0ff */
[----:B------:R-:W-:Y:S02]  /*33a0*/  IADD3 RZ, P3, R108, R125, RZ ;  /* 0x0000007d6cff7210 */ /* 0x000fe40007f7e0ff */
[----:B------:R-:W-:-:S02]  /*33b0*/  LEA.HI.X.SX32 R7, R100, R127, 0x1, P4 ;  /* 0x0000007f64077211 */ /* 0x000fc400020f0eff */
[-C--:B------:R-:W-:Y:S02]  /*33c0*/  LEA.HI.X.SX32 R6, R102, R127.reuse, 0x1, P5 ;  /* 0x0000007f66067211 */ /* 0x080fe400028f0eff */
[-C--:B------:R-:W-:Y:S02]  /*33d0*/  LEA.HI.X.SX32 R5, R104, R127.reuse, 0x1, P1 ;  /* 0x0000007f68057211 */ /* 0x080fe400008f0eff */
[-C--:B------:R-:W-:Y:S02]  /*33e0*/  LEA.HI.X.SX32 R4, R106, R127.reuse, 0x1, P2 ;  /* 0x0000007f6a047211 */ /* 0x080fe400010f0eff */
[----:B------:R-:W-:-:S07]  /*33f0*/  LEA.HI.X.SX32 R3, R108, R127, 0x1, P3 ;  /* 0x0000007f6c037211 */ /* 0x000fce00018f0eff */
.L_x_1:
[----:B------:R-:W-:Y:S01]  /*3400*/  IMAD.SHL.U32 R92, R169, 0x2, RZ ;  /* 0x00000002a95c7824 */ /* 0x000fe200078e00ff */
[----:B------:R-:W-:Y:S01]  /*3410*/  SHF.R.S32.HI R88, RZ, 0x1f, R2 ;  /* 0x0000001fff587819 */ /* 0x000fe20000011402 */
[----:B------:R-:W2:Y:S01]  /*3420*/  LDL R200, [R1] ;  /* 0x0000000001c87983 */ /* 0x000ea20000100800 */
[----:B------:R-:W-:Y:S02]  /*3430*/  IADD3 R94, P1, R2, R125, RZ ;  /* 0x0000007d025e7210 */ /* 0x000fe40007f3e0ff */
[----:B------:R-:W-:Y:S01]  /*3440*/  IADD3 R91, P3, R125, R169, RZ ;  /* 0x000000a97d5b7210 */ /* 0x000fe20007f7e0ff */
[C---:B------:R-:W-:Y:S01]  /*3450*/  IMAD R98, R169.reuse, 0x3, RZ ;  /* 0x00000003a9627824 */ /* 0x040fe200078e02ff */
[----:B------:R-:W-:Y:S01]  /*3460*/  IADD3 R93, P4, R92, R125, RZ ;  /* 0x0000007d5c5d7210 */ /* 0x000fe20007f9e0ff */
[----:B------:R-:W-:Y:S01]  /*3470*/  IMAD.X R95, R88, 0x1, R127, P1 ;  /* 0x00000001585f7824 */ /* 0x000fe200008e067f */
[----:B------:R-:W-:Y:S01]  /*3480*/  IADD3 R90, P2, R2, R91, RZ ;  /* 0x0000005b025a7210 */ /* 0x000fe20007f5e0ff */
[C---:B------:R-:W-:Y:S01]  /*3490*/  IMAD.SHL.U32 R100, R169.reuse, 0x4, RZ ;  /* 0x00000004a9647824 */ /* 0x040fe200078e00ff */
[CC--:B------:R-:W-:Y:S01]  /*34a0*/  LEA.HI.X.SX32 R89, R169.reuse, R127.reuse, 0x1, P3 ;  /* 0x0000007fa9597211 */ /* 0x0c0fe200018f0eff */
[C---:B------:R-:W-:Y:S01]  /*34b0*/  IMAD R102, R169.reuse, 0x5, RZ ;  /* 0x00000005a9667824 */ /* 0x040fe200078e02ff */
[----:B------:R-:W-:Y:S01]  /*34c0*/  LEA.HI.X.SX32 R97, R92, R127, 0x1, P4 ;  /* 0x0000007f5c617211 */ /* 0x000fe200020f0eff */
[C---:B------:R-:W-:Y:S01]  /*34d0*/  IMAD R96, R169.reuse, 0x6, RZ ;  /* 0x00000006a9607824 */ /* 0x040fe200078e02ff */
[----:B------:R-:W-:Y:S01]  /*34e0*/  IADD3 R92, P1, R2, R93, RZ ;  /* 0x0000005d025c7210 */ /* 0x000fe20007f3e0ff */
[----:B------:R-:W-:Y:S01]  /*34f0*/  IMAD.X R91, R88, 0x1, R89, P2 ;  /* 0x00000001585b7824 */ /* 0x000fe200010e0659 */
[-C--:B------:R-:W-:Y:S01]  /*3500*/  IADD3 R99, P3, R100, R125.reuse, RZ ;  /* 0x0000007d64637210 */ /* 0x080fe20007f7e0ff */
[----:B------:R0:W3:Y:S02]  /*3510*/  LDG.E.U8 R89, desc[UR20][R94.64] ;  /* 0x000000145e597981 */ /* 0x0000e4000c1e1100 */
[----:B------:R-:W-:Y:S01]  /*3520*/  IMAD.X R93, R88, 0x1, R97, P1 ;  /* 0x00000001585d7824 */ /* 0x000fe200008e0661 */
[C---:B------:R-:W-:Y:S01]  /*3530*/  IADD3 R97, P2, R98.reuse, R125, RZ ;  /* 0x0000007d62617210 */ /* 0x040fe20007f5e0ff */
[----:B------:R-:W4:Y:S03]  /*3540*/  LDG.E.U8 R90, desc[UR20][R90.64] ;  /* 0x000000145a5a7981 */ /* 0x000f26000c1e1100 */
[----:B------:R-:W-:Y:S01]  /*3550*/  LEA.HI.X.SX32 R103, R98, R127, 0x1, P2 ;  /* 0x0000007f62677211 */ /* 0x000fe200010f0eff */
[C---:B------:R-:W-:Y:S01]  /*3560*/  IMAD R106, R169.reuse, 0x9, RZ ;  /* 0x00000009a96a7824 */ /* 0x040fe200078e02ff */
[-C--:B------:R-:W-:Y:S01]  /*3570*/  IADD3 R101, P4, R102, R125.reuse, RZ ;  /* 0x0000007d66657210 */ /* 0x080fe20007f9e0ff */
[----:B------:R-:W-:Y:S01]  /*3580*/  IMAD.SHL.U32 R104, R169, 0x8, RZ ;  /* 0x00000008a9687824 */ /* 0x000fe200078e00ff */
[----:B------:R-:W5:Y:S04]  /*3590*/  LDL R202, [R1+0x10] ;  /* 0x0000100001ca7983 */ /* 0x000f680000100800 */
[----:B------:R1:W2:Y:S01]  /*35a0*/  LDG.E.U8 R91, desc[UR20][R92.64] ;  /* 0x000000145c5b7981 */ /* 0x0002a2000c1e1100 */
[----:B0-----:R-:W-:-:S02]  /*35b0*/  IADD3 R95, P1, R96, R125, RZ ;  /* 0x0000007d605f7210 */ /* 0x001fc40007f3e0ff */
[----:B------:R-:W-:Y:S01]  /*35c0*/  LEA.HI.X.SX32 R105, R102, R127, 0x1, P4 ;  /* 0x0000007f66697211 */ /* 0x000fe200020f0eff */
[C---:B------:R-:W-:Y:S01]  /*35d0*/  IMAD R108, R169.reuse, 0xb, RZ ;  /* 0x0000000ba96c7824 */ /* 0x040fe200078e02ff */
[----:B------:R-:W5:Y:S01]  /*35e0*/  LDL R208, [R1+0x8] ;  /* 0x0000080001d07983 */ /* 0x000f620000100800 */
[C---:B------:R-:W-:Y:S02]  /*35f0*/  IMAD R111, R169.reuse, 0x12, RZ ;  /* 0x00000012a96f7824 */ /* 0x040fe400078e02ff */
[C---:B------:R-:W-:Y:S01]  /*3600*/  IMAD R152, R169.reuse, 0x1b, RZ ;  /* 0x0000001ba9987824 */ /* 0x040fe200078e02ff */
[----:B------:R-:W5:Y:S01]  /*3610*/  LDL R214, [R1+0x4] ;  /* 0x0000040001d67983 */ /* 0x000f620000100800 */
[----:B-1----:R-:W-:Y:S02]  /*3620*/  IADD3 R92, P2, R2, R97, RZ ;  /* 0x00000061025c7210 */ /* 0x002fe40007f5e0ff */
[----:B------:R-:W-:Y:S01]  /*3630*/  LEA.HI.X.SX32 R97, R100, R127, 0x1, P3 ;  /* 0x0000007f64617211 */ /* 0x000fe200018f0eff */
[----:B------:R-:W-:Y:S01]  /*3640*/  IMAD R160, R169, 0x25, RZ ;  /* 0x00000025a9a07824 */ /* 0x000fe200078e02ff */
[----:B------:R-:W5:Y:S01]  /*3650*/  LDL R204, [R1+0x18] ;  /* 0x0000180001cc7983 */ /* 0x000f620000100800 */
[----:B------:R-:W-:Y:S01]  /*3660*/  IMAD.X R93, R88, 0x1, R103, P2 ;  /* 0x00000001585d7824 */ /* 0x000fe200010e0667 */
[----:B------:R-:W-:-:S02]  /*3670*/  IADD3 R94, P2, R2, R101, RZ ;  /* 0x00000065025e7210 */ /* 0x000fc40007f5e0ff */
[----:B------:R-:W-:Y:S01]  /*3680*/  IADD3 R98, P3, R2, R99, RZ ;  /* 0x0000006302627210 */ /* 0x000fe20007f7e0ff */
[----:B------:R-:W5:Y:S01]  /*3690*/  LDL R194, [R1+0xc] ;  /* 0x00000c0001c27983 */ /* 0x000f620000100800 */
[----:B------:R-:W-:Y:S01]  /*36a0*/  LEA.HI.X.SX32 R101, R96, R127, 0x1, P1 ;  /* 0x0000007f60657211 */ /* 0x000fe200008f0eff */
[C---:B------:R-:W-:Y:S01]  /*36b0*/  IMAD R102, R169.reuse, 0x7, RZ ;  /* 0x00000007a9667824 */ /* 0x040fe200078e02ff */
[----:B------:R-:W-:Y:S01]  /*36c0*/  IADD3 R96, P1, R2, R95, RZ ;  /* 0x0000005f02607210 */ /* 0x000fe20007f3e0ff */
[C---:B------:R-:W-:Y:S01]  /*36d0*/  IMAD.X R99, R88.reuse, 0x1, R97, P3 ;  /* 0x0000000158637824 */ /* 0x040fe200018e0661 */
[----:B------:R-:W5:Y:S01]  /*36e0*/  LDG.E.U8 R92, desc[UR20][R92.64] ;  /* 0x000000145c5c7981 */ /* 0x000f62000c1e1100 */
[C---:B------:R-:W-:Y:S02]  /*36f0*/  IMAD.X R95, R88.reuse, 0x1, R105, P2 ;  /* 0x00000001585f7824 */ /* 0x040fe400010e0669 */
[----:B------:R-:W-:Y:S01]  /*3700*/  IMAD.X R97, R88, 0x1, R101, P1 ;  /* 0x0000000158617824 */ /* 0x000fe200008e0665 */
[C---:B------:R-:W-:Y:S01]  /*3710*/  IADD3 R101, P1, R102.reuse, R125, RZ ;  /* 0x0000007d66657210 */ /* 0x040fe20007f3e0ff */
[----:B------:R-:W5:Y:S03]  /*3720*/  LDL R206, [R1+0x20] ;  /* 0x0000200001ce7983 */ /* 0x000f660000100800 */
[----:B------:R-:W-:Y:S01]  /*3730*/  LEA.HI.X.SX32 R105, R102, R127, 0x1, P1 ;  /* 0x0000007f66697211 */ /* 0x000fe200008f0eff */
[----:B------:R-:W5:Y:S01]  /*3740*/  LDG.E.U8 R94, desc[UR20][R94.64] ;  /* 0x000000145e5e7981 */ /* 0x000f62000c1e1100 */
[----:B------:R-:W-:-:S03]  /*3750*/  IMAD R100, R169, 0xa, RZ ;  /* 0x0000000aa9647824 */ /* 0x000fc600078e02ff */
[----:B------:R0:W5:Y:S01]  /*3760*/  LDG.E.U8 R93, desc[UR20][R98.64] ;  /* 0x00000014625d7981 */ /* 0x000162000c1e1100 */
[----:B------:R-:W-:-:S03]  /*3770*/  USHF.R.S32.HI UR12, URZ, 0x1f, UR4 ;  /* 0x0000001f3f0c7899 */ /* 0x000fc60008011404 */
[----:B------:R-:W5:Y:S04]  /*3780*/  LDL R196, [R1+0x14] ;  /* 0x0000140001c47983 */ /* 0x000f680000100800 */
[----:B------:R1:W5:Y:S01]  /*3790*/  LDG.E.U8 R95, desc[UR20][R96.64] ;  /* 0x00000014605f7981 */ /* 0x000362000c1e1100 */
[----:B0-----:R-:W-:-:S03]  /*37a0*/  IADD3 R99, P3, R106, R125, RZ ;  /* 0x0000007d6a637210 */ /* 0x001fc60007f7e0ff */
[----:B------:R-:W5:Y:S04]  /*37b0*/  LDL R210, [R1+0x28] ;  /* 0x0000280001d27983 */ /* 0x000f680000100800 */
[----:B------:R-:W5:Y:S01]  /*37c0*/  LDL R198, [R1+0x1c] ;  /* 0x00001c0001c67983 */ /* 0x000f620000100800 */
[----:B-1----:R-:W-:Y:S02]  /*37d0*/  IADD3 R96, P1, R2, R101, RZ ;  /* 0x0000006502607210 */ /* 0x002fe40007f3e0ff */
[----:B------:R-:W-:Y:S01]  /*37e0*/  IADD3 R101, P4, R100, R125, RZ ;  /* 0x0000007d64657210 */ /* 0x000fe20007f9e0ff */
[----:B------:R-:W5:Y:S02]  /*37f0*/  LDL R212, [R1+0x30] ;  /* 0x0000300001d47983 */ /* 0x000f640000100800 */
[----:B------:R-:W-:Y:S01]  /*3800*/  IMAD.X R97, R88, 0x1, R105, P1 ;  /* 0x0000000158617824 */ /* 0x000fe200008e0669 */
[----:B------:R-:W-:Y:S01]  /*3810*/  LEA.HI.X.SX32 R105, R106, R127, 0x1, P3 ;  /* 0x0000007f6a697211 */ /* 0x000fe200018f0eff */
[----:B------:R-:W5:Y:S01]  /*3820*/  LDL R216, [R1+0x70] ;  /* 0x0000700001d87983 */ /* 0x000f620000100800 */
[----:B------:R-:W-:-:S02]  /*3830*/  IADD3 R98, P1, R2, R99, RZ ;  /* 0x0000006302627210 */ /* 0x000fc40007f3e0ff */
[----:B------:R-:W-:Y:S01]  /*3840*/  IADD3 R103, P2, R104, R125, RZ ;  /* 0x0000007d68677210 */ /* 0x000fe20007f5e0ff */
[----:B------:R-:W5:Y:S02]  /*3850*/  LDG.E.U8 R96, desc[UR20][R96.64] ;  /* 0x0000001460607981 */ /* 0x000f64000c1e1100 */
[----:B------:R-:W-:Y:S01]  /*3860*/  IMAD.X R99, R88, 0x1, R105, P1 ;  /* 0x0000000158637824 */ /* 0x000fe200008e0669 */
[-C--:B------:R-:W-:Y:S01]  /*3870*/  LEA.HI.X.SX32 R105, R100, R127.reuse, 0x1, P4 ;  /* 0x0000007f64697211 */ /* 0x080fe200020f0eff */
[----:B------:R-:W5:Y:S01]  /*3880*/  LDL R218, [R1+0x78] ;  /* 0x0000780001da7983 */ /* 0x000f620000100800 */
[----:B------:R-:W-:Y:S02]  /*3890*/  LEA.HI.X.SX32 R107, R104, R127, 0x1, P2 ;  /* 0x0000007f686b7211 */ /* 0x000fe400010f0eff */
[C---:B------:R-:W-:Y:S01]  /*38a0*/  IADD3 R100, P1, R2.reuse, R101, RZ ;  /* 0x0000006502647210 */ /* 0x040fe20007f3e0ff */
[----:B------:R-:W-:Y:S01]  /*38b0*/  IMAD R106, R169, 0xc, RZ ;  /* 0x0000000ca96a7824 */ /* 0x000fe200078e02ff */
[----:B------:R-:W-:Y:S01]  /*38c0*/  IADD3 R102, P2, R2, R103, RZ ;  /* 0x0000006702667210 */ /* 0x000fe20007f5e0ff */
[----:B------:R-:W2:Y:S02]  /*38d0*/  LDG.E.U8 R98, desc[UR20][R98.64] ;  /* 0x0000001462627981 */ /* 0x000ea4000c1e1100 */
[----:B------:R-:W-:-:S02]  /*38e0*/  IMAD.X R101, R88, 0x1, R105, P1 ;  /* 0x0000000158657824 */ /* 0x000fc400008e0669 */
[----:B------:R-:W-:Y:S01]  /*38f0*/  IMAD.X R103, R88, 0x1, R107, P2 ;  /* 0x0000000158677824 */ /* 0x000fe200010e066b */
[-C--:B------:R-:W-:Y:S01]  /*3900*/  IADD3 R107, P2, R108, R125.reuse, RZ ;  /* 0x0000007d6c6b7210 */ /* 0x080fe20007f5e0ff */
[----:B------:R-:W-:Y:S01]  /*3910*/  IMAD R105, R169, 0xe, RZ ;  /* 0x0000000ea9697824 */ /* 0x000fe200078e02ff */
[-C--:B------:R-:W-:Y:S01]  /*3920*/  IADD3 R109, P3, R106, R125.reuse, RZ ;  /* 0x0000007d6a6d7210 */ /* 0x080fe20007f7e0ff */
[----:B------:R-:W5:Y:S04]  /*3930*/  LDL R230, [R1+0x88] ;  /* 0x0000880001e67983 */ /* 0x000f680000100800 */
[----:B------:R0:W5:Y:S01]  /*3940*/  LDG.E.U8 R99, desc[UR20][R100.64] ;  /* 0x0000001464637981 */ /* 0x000162000c1e1100 */
[----:B------:R-:W-:-:S03]  /*3950*/  IADD3 R104, P1, R105, R125, RZ ;  /* 0x0000007d69687210 */ /* 0x000fc60007f3e0ff */
[----:B------:R1:W4:Y:S04]  /*3960*/  LDG.E.U8 R97, desc[UR20][R102.64] ;  /* 0x0000001466617981 */ /* 0x000328000c1e1100 */
[----:B------:R-:W5:Y:S01]  /*3970*/  LDL R220, [R1+0x80] ;  /* 0x0000800001dc7983 */ /* 0x000f620000100800 */
[----:B0-----:R-:W-:Y:S02]  /*3980*/  LEA.HI.X.SX32 R101, R108, R127, 0x1, P2 ;  /* 0x0000007f6c657211 */ /* 0x001fe400010f0eff */
[----:B------:R-:W-:Y:S01]  /*3990*/  IADD3 R100, P2, R2, R107, RZ ;  /* 0x0000006b02647210 */ /* 0x000fe20007f5e0ff */
[----:B------:R-:W5:Y:S01]  /*39a0*/  LDL R232, [R1+0x90] ;  /* 0x0000900001e87983 */ /* 0x000f620000100800 */
[----:B------:R-:W-:Y:S01]  /*39b0*/  LEA.HI.X.SX32 R107, R106, R127, 0x1, P3 ;  /* 0x0000007f6a6b7211 */ /* 0x000fe200018f0eff */
[----:B-1----:R-:W-:Y:S01]  /*39c0*/  IMAD R103, R169, 0xd, RZ ;  /* 0x0000000da9677824 */ /* 0x002fe200078e02ff */
[----:B------:R-:W-:Y:S01]  /*39d0*/  IADD3 R106, P3, R2, R109, RZ ;  /* 0x0000006d026a7210 */ /* 0x000fe20007f7e0ff */
[----:B------:R-:W-:Y:S01]  /*39e0*/  IMAD.X R101, R88, 0x1, R101, P2 ;  /* 0x0000000158657824 */ /* 0x000fe200010e0665 */
[----:B------:R-:W-:Y:S01]  /*39f0*/  LEA.HI.X.SX32 R105, R105, R127, 0x1, P1 ;  /* 0x0000007f69697211 */ /* 0x000fe200008f0eff */
[----:B------:R-:W-:Y:S01]  /*3a00*/  IMAD R109, R169, 0xf, RZ ;  /* 0x0000000fa96d7824 */ /* 0x000fe200078e02ff */
[----:B------:R-:W-:Y:S01]  /*3a10*/  IADD3 R104, P1, R2, R104, RZ ;  /* 0x0000006802687210 */ /* 0x000fe20007f3e0ff */
[C---:B------:R-:W-:Y:S01]  /*3a20*/  IMAD.X R107, R88.reuse, 0x1, R107, P3 ;  /* 0x00000001586b7824 */ /* 0x040fe200018e066b */
[C---:B------:R-:W-:Y:S01]  /*3a30*/  IADD3 R102, P4, R103.reuse, R125, RZ ;  /* 0x0000007d67667210 */ /* 0x040fe20007f9e0ff */
[----:B------:R-:W5:Y:S02]  /*3a40*/  LDG.E.U8 R100, desc[UR20][R100.64] ;  /* 0x0000001464647981 */ /* 0x000f64000c1e1100 */
[----:B------:R-:W-:Y:S01]  /*3a50*/  IMAD.X R105, R88, 0x1, R105, P1 ;  /* 0x0000000158697824 */ /* 0x000fe200008e0669 */
[----:B------:R-:W-:Y:S01]  /*3a60*/  LEA.HI.X.SX32 R103, R103, R127, 0x1, P4 ;  /* 0x0000007f67677211 */ /* 0x000fe200020f0eff */
[----:B------:R-:W5:Y:S01]  /*3a70*/  LDL R234, [R1+0x98] ;  /* 0x0000980001ea7983 */ /* 0x000f620000100800 */
[----:B------:R-:W-:-:S02]  /*3a80*/  IADD3 R102, P2, R2, R102, RZ ;  /* 0x0000006602667210 */ /* 0x000fc40007f5e0ff */
[C---:B------:R-:W-:Y:S01]  /*3a90*/  IADD3 R108, P1, R109.reuse, R125, RZ ;  /* 0x0000007d6d6c7210 */ /* 0x040fe20007f3e0ff */
[----:B------:R-:W5:Y:S04]  /*3aa0*/  LDL R224, [R1+0xa0] ;  /* 0x0000a00001e07983 */ /* 0x000f680000100800 */
[----:B------:R0:W5:Y:S01]  /*3ab0*/  LDG.E.U8 R101, desc[UR20][R106.64] ;  /* 0x000000146a657981 */ /* 0x000162000c1e1100 */
[----:B------:R-:W-:Y:S01]  /*3ac0*/  IMAD.X R103, R88, 0x1, R103, P2 ;  /* 0x0000000158677824 */ /* 0x000fe200010e0667 */
[----:B------:R-:W-:Y:S02]  /*3ad0*/  LEA.HI.X.SX32 R109, R109, R127, 0x1, P1 ;  /* 0x0000007f6d6d7211 */ /* 0x000fe400008f0eff */
[----:B------:R-:W-:Y:S01]  /*3ae0*/  IADD3 R108, P1, R2, R108, RZ ;  /* 0x0000006c026c7210 */ /* 0x000fe20007f3e0ff */
[----:B------:R-:W5:Y:S01]  /*3af0*/  LDL R237, [R1+0xa8] ;  /* 0x0000a80001ed7983 */ /* 0x000f620000100800 */
[----:B------:R-:W-:-:S03]  /*3b00*/  IADD3 R110, P4, R111, R125, RZ ;  /* 0x0000007d6f6e7210 */ /* 0x000fc60007f9e0ff */
[----:B------:R-:W5:Y:S01]  /*3b10*/  LDG.E.U8 R102, desc[UR20][R102.64] ;  /* 0x0000001466667981 */ /* 0x000f62000c1e1100 */
[----:B0-----:R-:W-:-:S03]  /*3b20*/  IMAD.SHL.U32 R107, R169, 0x10, RZ ;  /* 0x00000010a96b7824 */ /* 0x001fc600078e00ff */
[----:B------:R-:W5:Y:S02]  /*3b30*/  LDL R238, [R1+0xb0] ;  /* 0x0000b00001ee7983 */ /* 0x000f640000100800 */
[C---:B------:R-:W-:Y:S01]  /*3b40*/  IADD3 R106, P2, R107.reuse, R125, RZ ;  /* 0x0000007d6b6a7210 */ /* 0x040fe20007f5e0ff */
[----:B------:R-:W-:Y:S01]  /*3b50*/  IMAD.X R109, R88, 0x1, R109, P1 ;  /* 0x00000001586d7824 */ /* 0x000fe200008e066d */
[----:B------:R-:W5:Y:S02]  /*3b60*/  LDL R228, [R1+0xb8] ;  /* 0x0000b80001e47983 */ /* 0x000f640000100800 */
[----:B------:R-:W-:Y:S02]  /*3b70*/  LEA.HI.X.SX32 R107, R107, R127, 0x1, P2 ;  /* 0x0000007f6b6b7211 */ /* 0x000fe400010f0eff */
[----:B------:R-:W-:Y:S01]  /*3b80*/  IADD3 R106, P2, R2, R106, RZ ;  /* 0x0000006a026a7210 */ /* 0x000fe20007f5e0ff */
[----:B------:R0:W5:Y:S04]  /*3b90*/  LDG.E.U8 R103, desc[UR20][R104.64] ;  /* 0x0000001468677981 */ /* 0x000168000c1e1100 */
[----:B------:R-:W-:Y:S01]  /*3ba0*/  IMAD.X R107, R88, 0x1, R107, P2 ;  /* 0x00000001586b7824 */ /* 0x000fe200010e066b */
[----:B------:R1:W5:Y:S04]  /*3bb0*/  LDG.E.U8 R112, desc[UR20][R108.64] ;  /* 0x000000146c707981 */ /* 0x000368000c1e1100 */
[----:B------:R1:W2:Y:S01]  /*3bc0*/  LDG.E.U8 R113, desc[UR20][R106.64] ;  /* 0x000000146a717981 */ /* 0x0002a2000c1e1100 */
[----:B0-----:R-:W-:-:S03]  /*3bd0*/  IMAD R105, R169, 0x11, RZ ;  /* 0x00000011a9697824 */ /* 0x001fc600078e02ff */
[----:B------:R-:W5:Y:S01]  /*3be0*/  LDL R236, [R1+0xc8] ;  /* 0x0000c80001ec7983 */ /* 0x000f620000100800 */
[----:B-1----:R-:W-:Y:S02]  /*3bf0*/  LEA.HI.X.SX32 R109, R111, R127, 0x1, P4 ;  /* 0x0000007f6f6d7211 */ /* 0x002fe400020f0eff */
[----:B------:R-:W-:Y:S01]  /*3c00*/  IADD3 R108, P2, R2, R110, RZ ;  /* 0x0000006e026c7210 */ /* 0x000fe20007f5e0ff */
[----:B------:R-:W5:Y:S01]  /*3c10*/  LDL R240, [R1+0xd0] ;  /* 0x0000d00001f07983 */ /* 0x000f620000100800 */
[----:B------:R-:W-:Y:S01]  /*3c20*/  IADD3 R104, P3, R105, R125, RZ ;  /* 0x0000007d69687210 */ /* 0x000fe20007f7e0ff */
[----:B------:R-:W-:Y:S02]  /*3c30*/  IMAD R110, R169, 0x13, RZ ;  /* 0x00000013a96e7824 */ /* 0x000fe400078e02ff */
[----:B------:R-:W-:Y:S01]  /*3c40*/  IMAD.X R109, R88, 0x1, R109, P2 ;  /* 0x00000001586d7824 */ /* 0x000fe200010e066d */
[----:B------:R-:W-:Y:S01]  /*3c50*/  LEA.HI.X.SX32 R105, R105, R127, 0x1, P3 ;  /* 0x0000007f69697211 */ /* 0x000fe200018f0eff */
[----:B------:R-:W5:Y:S01]  /*3c60*/  LDL R244, [R1+0xe0] ;  /* 0x0000e00001f47983 */ /* 0x000f620000100800 */
[----:B------:R-:W-:Y:S01]  /*3c70*/  IADD3 R104, P1, R2, R104, RZ ;  /* 0x0000006802687210 */ /* 0x000fe20007f3e0ff */
[----:B------:R-:W-:-:S02]  /*3c80*/  IMAD R107, R169, 0x14, RZ ;  /* 0x00000014a96b7824 */ /* 0x000fc400078e02ff */
[----:B------:R0:W5:Y:S02]  /*3c90*/  LDG.E.U8 R115, desc[UR20][R108.64] ;  /* 0x000000146c737981 */ /* 0x000164000c1e1100 */
[----:B------:R-:W-:Y:S01]  /*3ca0*/  IMAD.X R105, R88, 0x1, R105, P1 ;  /* 0x0000000158697824 */ /* 0x000fe200008e0669 */
[-C--:B------:R-:W-:Y:S01]  /*3cb0*/  IADD3 R106, P2, R107, R125.reuse, RZ ;  /* 0x0000007d6b6a7210 */ /* 0x080fe20007f5e0ff */
[----:B------:R-:W-:Y:S01]  /*3cc0*/  IMAD R111, R169, 0x16, RZ ;  /* 0x00000016a96f7824 */ /* 0x000fe200078e02ff */
[----:B------:R-:W5:Y:S04]  /*3cd0*/  LDL R242, [R1+0xe8] ;  /* 0x0000e80001f27983 */ /* 0x000f680000100800 */
[----:B------:R-:W5:Y:S01]  /*3ce0*/  LDL R243, [R1+0xf0] ;  /* 0x0000f00001f37983 */ /* 0x000f620000100800 */
[----:B0-----:R-:W-:-:S03]  /*3cf0*/  IADD3 R108, P1, R110, R125, RZ ;  /* 0x0000007d6e6c7210 */ /* 0x001fc60007f3e0ff */
[----:B------:R0:W5:Y:S01]  /*3d00*/  LDG.E.U8 R114, desc[UR20][R104.64] ;  /* 0x0000001468727981 */ /* 0x000162000c1e1100 */
[-C--:B------:R-:W-:Y:S02]  /*3d10*/  LEA.HI.X.SX32 R109, R110, R127.reuse, 0x1, P1 ;  /* 0x0000007f6e6d7211 */ /* 0x080fe400008f0eff */
[C---:B------:R-:W-:Y:S01]  /*3d20*/  IADD3 R108, P1, R2.reuse, R108, RZ ;  /* 0x0000006c026c7210 */ /* 0x040fe20007f3e0ff */
[----:B------:R-:W5:Y:S01]  /*3d30*/  LDL R239, [R1+0xf8] ;  /* 0x0000f80001ef7983 */ /* 0x000f620000100800 */
[----:B------:R-:W-:Y:S02]  /*3d40*/  LEA.HI.X.SX32 R107, R107, R127, 0x1, P2 ;  /* 0x0000007f6b6b7211 */ /* 0x000fe400010f0eff */
[----:B------:R-:W-:Y:S01]  /*3d50*/  IADD3 R106, P2, R2, R106, RZ ;  /* 0x0000006a026a7210 */ /* 0x000fe20007f5e0ff */
[C---:B------:R-:W-:Y:S01]  /*3d60*/  IMAD.X R109, R88.reuse, 0x1, R109, P1 ;  /* 0x00000001586d7824 */ /* 0x040fe200008e066d */
[----:B------:R-:W5:Y:S01]  /*3d70*/  LDL R241, [R1+0x100] ;  /* 0x0001000001f17983 */ /* 0x000f620000100800 */
[----:B0-----:R-:W-:Y:S01]  /*3d80*/  IMAD R105, R169, 0x15, RZ ;  /* 0x00000015a9697824 */ /* 0x001fe200078e02ff */
[-C--:B------:R-:W-:Y:S01]  /*3d90*/  IADD3 R110, P4, R111, R125.reuse, RZ ;  /* 0x0000007d6f6e7210 */ /* 0x080fe20007f9e0ff */
[----:B------:R-:W-:Y:S01]  /*3da0*/  IMAD.X R107, R88, 0x1, R107, P2 ;  /* 0x00000001586b7824 */ /* 0x000fe200010e066b */
[----:B------:R0:W5:Y:S02]  /*3db0*/  LDG.E.U8 R116, desc[UR20][R108.64] ;  /* 0x000000146c747981 */ /* 0x000164000c1e1100 */
[----:B------:R-:W-:-:S02]  /*3dc0*/  IADD3 R104, P3, R105, R125, RZ ;  /* 0x0000007d69687210 */ /* 0x000fc40007f7e0ff */
[----:B------:R-:W5:Y:S02]  /*3dd0*/  LDG.E.U8 R117, desc[UR20][R106.64] ;  /* 0x000000146a757981 */ /* 0x000f64000c1e1100 */
[-C--:B------:R-:W-:Y:S02]  /*3de0*/  LEA.HI.X.SX32 R105, R105, R127.reuse, 0x1, P3 ;  /* 0x0000007f69697211 */ /* 0x080fe400018f0eff */
[C---:B------:R-:W-:Y:S01]  /*3df0*/  IADD3 R104, P1, R2.reuse, R104, RZ ;  /* 0x0000006802687210 */ /* 0x040fe20007f3e0ff */
[----:B------:R-:W5:Y:S01]  /*3e00*/  LDL R251, [R1+0x118] ;  /* 0x0001180001fb7983 */ /* 0x000f620000100800 */
[----:B0-----:R-:W-:Y:S02]  /*3e10*/  LEA.HI.X.SX32 R109, R111, R127, 0x1, P4 ;  /* 0x0000007f6f6d7211 */ /* 0x001fe400020f0eff */
[----:B------:R-:W-:Y:S01]  /*3e20*/  IADD3 R108, P2, R2, R110, RZ ;  /* 0x0000006e026c7210 */ /* 0x000fe20007f5e0ff */
[----:B------:R-:W-:Y:S01]  /*3e30*/  IMAD R110, R169, 0x17, RZ ;  /* 0x00000017a96e7824 */ /* 0x000fe200078e02ff */
[----:B------:R-:W5:Y:S01]  /*3e40*/  LDL R250, [R1+0x120] ;  /* 0x0001200001fa7983 */ /* 0x000f620000100800 */
[----:B------:R-:W-:-:S02]  /*3e50*/  IMAD.X R105, R88, 0x1, R105, P1 ;  /* 0x0000000158697824 */ /* 0x000fc400008e0669 */
[----:B------:R-:W-:Y:S01]  /*3e60*/  IMAD.X R109, R88, 0x1, R109, P2 ;  /* 0x00000001586d7824 */ /* 0x000fe200010e066d */
[----:B------:R-:W5:Y:S04]  /*3e70*/  LDL R249, [R1+0x128] ;  /* 0x0001280001f97983 */ /* 0x000f680000100800 */
[----:B------:R0:W5:Y:S04]  /*3e80*/  LDG.E.U8 R119, desc[UR20][R108.64] ;  /* 0x000000146c777981 */ /* 0x000168000c1e1100 */
[----:B------:R1:W5:Y:S04]  /*3e90*/  LDG.E.U8 R118, desc[UR20][R104.64] ;  /* 0x0000001468767981 */ /* 0x000368000c1e1100 */
[----:B------:R-:W5:Y:S01]  /*3ea0*/  LDL R248, [R1+0x130] ;  /* 0x0001300001f87983 */ /* 0x000f620000100800 */
[----:B0-----:R-:W-:-:S03]  /*3eb0*/  IADD3 R108, P1, R110, R125, RZ ;  /* 0x0000007d6e6c7210 */ /* 0x001fc60007f3e0ff */
[----:B------:R-:W5:Y:S01]  /*3ec0*/  LDL R245, [R1+0x12c] ;  /* 0x00012c0001f57983 */ /* 0x000f620000100800 */
[C---:B-1----:R-:W-:Y:S01]  /*3ed0*/  IMAD R105, R169.reuse, 0x19, RZ ;  /* 0x00000019a9697824 */ /* 0x042fe200078e02ff */
[----:B------:R-:W-:Y:S02]  /*3ee0*/  LEA.HI.X.SX32 R109, R110, R127, 0x1, P1 ;  /* 0x0000007f6e6d7211 */ /* 0x000fe400008f0eff */
[----:B------:R-:W5:Y:S01]  /*3ef0*/  LDL R247, [R1+0x138] ;  /* 0x0001380001f77983 */ /* 0x000f620000100800 */
[----:B------:R-:W-:Y:S01]  /*3f00*/  IADD3 R108, P1, R2, R108, RZ ;  /* 0x0000006c026c7210 */ /* 0x000fe20007f3e0ff */
[----:B------:R-:W-:Y:S01]  /*3f10*/  IMAD R107, R169, 0x18, RZ ;  /* 0x00000018a96b7824 */ /* 0x000fe200078e02ff */
[----:B------:R-:W-:Y:S01]  /*3f20*/  IADD3 R104, P3, R105, R125, RZ ;  /* 0x0000007d69687210 */ /* 0x000fe20007f7e0ff */
[----:B------:R-:W-:Y:S01]  /*3f30*/  IMAD R111, R169, 0x1a, RZ ;  /* 0x0000001aa96f7824 */ /* 0x000fe200078e02ff */
[----:B------:R-:W5:Y:S01]  /*3f40*/  LDL R246, [R1+0x134] ;  /* 0x0001340001f67983 */ /* 0x000f620000100800 */
[----:B------:R-:W-:Y:S01]  /*3f50*/  IMAD.X R109, R88, 0x1, R109, P1 ;  /* 0x00000001586d7824 */ /* 0x000fe200008e066d */
[----:B------:R-:W-:-:S02]  /*3f60*/  LEA.HI.X.SX32 R105, R105, R127, 0x1, P3 ;  /* 0x0000007f69697211 */ /* 0x000fc400018f0eff */
[----:B------:R-:W-:Y:S02]  /*3f70*/  IADD3 R104, P1, R2, R104, RZ ;  /* 0x0000006802687210 */ /* 0x000fe40007f3e0ff */
[-C--:B------:R-:W-:Y:S01]  /*3f80*/  IADD3 R106, P2, R107, R125.reuse, RZ ;  /* 0x0000007d6b6a7210 */ /* 0x080fe20007f5e0ff */
[----:B------:R0:W5:Y:S01]  /*3f90*/  LDG.E.U8 R148, desc[UR20][R108.64] ;  /* 0x000000146c947981 */ /* 0x000162000c1e1100 */
[----:B------:R-:W-:Y:S01]  /*3fa0*/  IADD3 R110, P4, R111, R125, RZ ;  /* 0x0000007d6f6e7210 */ /* 0x000fe20007f9e0ff */
[----:B------:R-:W-:Y:S01]  /*3fb0*/  IMAD.X R105, R88, 0x1, R105, P1 ;  /* 0x0000000158697824 */ /* 0x000fe200008e0669 */
[-C--:B------:R-:W-:Y:S02]  /*3fc0*/  LEA.HI.X.SX32 R107, R107, R127.reuse, 0x1, P2 ;  /* 0x0000007f6b6b7211 */ /* 0x080fe400010f0eff */
[----:B------:R-:W-:Y:S02]  /*3fd0*/  IADD3 R106, P2, R2, R106, RZ ;  /* 0x0000006a026a7210 */ /* 0x000fe40007f5e0ff */
[----:B------:R1:W5:Y:S01]  /*3fe0*/  LDG.E.U8 R150, desc[UR20][R104.64] ;  /* 0x0000001468967981 */ /* 0x000362000c1e1100 */
[----:B0-----:R-:W-:-:S02]  /*3ff0*/  LEA.HI.X.SX32 R109, R111, R127, 0x1, P4 ;  /* 0x0000007f6f6d7211 */ /* 0x001fc400020f0eff */
[----:B------:R-:W-:Y:S01]  /*4000*/  IADD3 R108, P1, R2, R110, RZ ;  /* 0x0000006e026c7210 */ /* 0x000fe20007f3e0ff */
[----:B------:R-:W-:-:S04]  /*4010*/  IMAD.X R107, R88, 0x1, R107, P2 ;  /* 0x00000001586b7824 */ /* 0x000fc800010e066b */
[----:B------:R-:W-:Y:S01]  /*4020*/  IMAD.X R109, R88, 0x1, R109, P1 ;  /* 0x00000001586d7824 */ /* 0x000fe200008e066d */
[C---:B-1----:R-:W-:Y:S01]  /*4030*/  IADD3 R104, P2, R152.reuse, R125, RZ ;  /* 0x0000007d98687210 */ /* 0x042fe20007f5e0ff */
[C---:B------:R-:W-:Y:S01]  /*4040*/  IMAD R105, R169.reuse, 0x1d, RZ ;  /* 0x0000001da9697824 */ /* 0x040fe200078e02ff */
[----:B------:R-:W5:Y:S02]  /*4050*/  LDG.E.U8 R149, desc[UR20][R106.64] ;  /* 0x000000146a957981 */ /* 0x000f64000c1e1100 */
[----:B------:R-:W-:Y:S02]  /*4060*/  LEA.HI.X.SX32 R152, R152, R127, 0x1, P2 ;  /* 0x0000007f98987211 */ /* 0x000fe400010f0eff */
[----:B------:R0:W5:Y:S01]  /*4070*/  LDG.E.U8 R151, desc[UR20][R108.64] ;  /* 0x000000146c977981 */ /* 0x000162000c1e1100 */
[----:B------:R-:W-:Y:S01]  /*4080*/  IADD3 R104, P2, R2, R104, RZ ;  /* 0x0000006802687210 */ /* 0x000fe20007f5e0ff */
[----:B------:R-:W-:Y:S01]  /*4090*/  IMAD R111, R169, 0x1e, RZ ;  /* 0x0000001ea96f7824 */ /* 0x000fe200078e02ff */
[----:B0-----:R-:W-:Y:S01]  /*40a0*/  IADD3 R108, P4, R105, R125, RZ ;  /* 0x0000007d696c7210 */ /* 0x001fe20007f9e0ff */
[----:B------:R-:W-:-:S03]  /*40b0*/  IMAD R107, R169, 0x1c, RZ ;  /* 0x0000001ca96b7824 */ /* 0x000fc600078e02ff */
[----:B------:R-:W-:Y:S02]  /*40c0*/  IADD3 R110, P1, R111, R125, RZ ;  /* 0x0000007d6f6e7210 */ /* 0x000fe40007f3e0ff */
[----:B------:R-:W-:Y:S01]  /*40d0*/  LEA.HI.X.SX32 R109, R105, R127, 0x1, P4 ;  /* 0x0000007f696d7211 */ /* 0x000fe200020f0eff */
[----:B------:R-:W-:Y:S01]  /*40e0*/  IMAD.X R105, R88, 0x1, R152, P2 ;  /* 0x0000000158697824 */ /* 0x000fe200010e0698 */
[C---:B------:R-:W-:Y:S02]  /*40f0*/  IADD3 R108, P2, R2.reuse, R108, RZ ;  /* 0x0000006c026c7210 */ /* 0x040fe40007f5e0ff */
[----:B------:R-:W-:Y:S02]  /*4100*/  IADD3 R106, P3, R107, R125, RZ ;  /* 0x0000007d6b6a7210 */ /* 0x000fe40007f7e0ff */
[-C--:B------:R-:W-:Y:S01]  /*4110*/  LEA.HI.X.SX32 R111, R111, R127.reuse, 0x1, P1 ;  /* 0x0000007f6f6f7211 */ /* 0x080fe200008f0eff */
[----:B------:R0:W5:Y:S01]  /*4120*/  LDG.E.U8 R152, desc[UR20][R104.64] ;  /* 0x0000001468987981 */ /* 0x000162000c1e1100 */
[----:B------:R-:W-:Y:S01]  /*4130*/  IADD3 R110, P1, R2, R110, RZ ;  /* 0x0000006e026e7210 */ /* 0x000fe20007f3e0ff */
[----:B------:R-:W-:Y:S01]  /*4140*/  IMAD.X R109, R88, 0x1, R109, P2 ;  /* 0x00000001586d7824 */ /* 0x000fe200010e066d */
[----:B------:R-:W-:-:S02]  /*4150*/  LEA.HI.X.SX32 R107, R107, R127, 0x1, P3 ;  /* 0x0000007f6b6b7211 */ /* 0x000fc400018f0eff */
[----:B------:R-:W-:Y:S01]  /*4160*/  IADD3 R106, P3, R2, R106, RZ ;  /* 0x0000006a026a7210 */ /* 0x000fe20007f7e0ff */
[----:B------:R-:W-:Y:S01]  /*4170*/  IMAD.X R111, R88, 0x1, R111, P1 ;  /* 0x00000001586f7824 */ /* 0x000fe200008e066f */
[----:B------:R1:W5:Y:S01]  /*4180*/  LDG.E.U8 R154, desc[UR20][R108.64] ;  /* 0x000000146c9a7981 */ /* 0x000362000c1e1100 */
[----:B0-----:R-:W-:-:S03]  /*4190*/  IMAD R104, R169, 0x1f, RZ ;  /* 0x0000001fa9687824 */ /* 0x001fc600078e02ff */
[----:B------:R0:W5:Y:S01]  /*41a0*/  LDG.E.U8 R155, desc[UR20][R110.64] ;  /* 0x000000146e9b7981 */ /* 0x000162000c1e1100 */
[----:B------:R-:W-:Y:S02]  /*41b0*/  IMAD R105, R169, 0x21, RZ ;  /* 0x00000021a9697824 */ /* 0x000fe400078e02ff */
[----:B------:R-:W-:Y:S01]  /*41c0*/  IMAD.X R107, R88, 0x1, R107, P3 ;  /* 0x00000001586b7824 */ /* 0x000fe200018e066b */
[----:B-1----:R-:W-:-:S04]  /*41d0*/  IADD3 R108, P1, R104, R125, RZ ;  /* 0x0000007d686c7210 */ /* 0x002fc80007f3e0ff */
[----:B------:R1:W5:Y:S01]  /*41e0*/  LDG.E.U8 R153, desc[UR20][R106.64] ;  /* 0x000000146a997981 */ /* 0x000362000c1e1100 */
[----:B------:R-:W-:Y:S02]  /*41f0*/  LEA.HI.X.SX32 R109, R104, R127, 0x1, P1 ;  /* 0x0000007f686d7211 */ /* 0x000fe400008f0eff */
[----:B------:R-:W-:Y:S01]  /*4200*/  IADD3 R108, P1, R2, R108, RZ ;  /* 0x0000006c026c7210 */ /* 0x000fe20007f3e0ff */
[----:B0-----:R-:W-:Y:S01]  /*4210*/  IMAD R111, R169, 0x22, RZ ;  /* 0x00000022a96f7824 */ /* 0x001fe200078e02ff */
[----:B------:R-:W-:-:S03]  /*4220*/  IADD3 R104, P3, R105, R125, RZ ;  /* 0x0000007d69687210 */ /* 0x000fc60007f7e0ff */
[----:B------:R-:W-:Y:S02]  /*4230*/  IMAD.X R109, R88, 0x1, R109, P1 ;  /* 0x00000001586d7824 */ /* 0x000fe400008e066d */
[----:B-1----:R-:W-:Y:S01]  /*4240*/  IMAD.SHL.U32 R107, R169, 0x20, RZ ;  /* 0x00000020a96b7824 */ /* 0x002fe200078e00ff */
[----:B------:R-:W-:Y:S02]  /*4250*/  LEA.HI.X.SX32 R105, R105, R127, 0x1, P3 ;  /* 0x0000007f69697211 */ /* 0x000fe400018f0eff */
[----:B------:R-:W-:Y:S01]  /*4260*/  IADD3 R104, P1, R2, R104, RZ ;  /* 0x0000006802687210 */ /* 0x000fe20007f3e0ff */
[----:B------:R0:W5:Y:S01]  /*4270*/  LDG.E.U8 R156, desc[UR20][R108.64] ;  /* 0x000000146c9c7981 */ /* 0x000162000c1e1100 */
[-C--:B------:R-:W-:Y:S02]  /*4280*/  IADD3 R110, P4, R111, R125.reuse, RZ ;  /* 0x0000007d6f6e7210 */ /* 0x080fe40007f9e0ff */
[----:B------:R-:W-:Y:S01]  /*4290*/  IADD3 R106, P2, R107, R125, RZ ;  /* 0x0000007d6b6a7210 */ /* 0x000fe20007f5e0ff */
[----:B------:R-:W-:-:S03]  /*42a0*/  IMAD.X R105, R88, 0x1, R105, P1 ;  /* 0x0000000158697824 */ /* 0x000fc600008e0669 */
[-C--:B------:R-:W-:Y:S02]  /*42b0*/  LEA.HI.X.SX32 R107, R107, R127.reuse, 0x1, P2 ;  /* 0x0000007f6b6b7211 */ /* 0x080fe400010f0eff */
[----:B0-----:R-:W-:Y:S01]  /*42c0*/  LEA.HI.X.SX32 R109, R111, R127, 0x1, P4 ;  /* 0x0000007f6f6d7211 */ /* 0x001fe200020f0eff */
[----:B------:R-:W-:Y:S01]  /*42d0*/  IMAD R111, R169, 0x26, RZ ;  /* 0x00000026a96f7824 */ /* 0x000fe200078e02ff */
[C---:B------:R-:W-:Y:S01]  /*42e0*/  IADD3 R108, P1, R2.reuse, R110, RZ ;  /* 0x0000006e026c7210 */ /* 0x040fe20007f3e0ff */
[----:B------:R0:W5:Y:S01]  /*42f0*/  LDG.E.U8 R158, desc[UR20][R104.64] ;  /* 0x00000014689e7981 */ /* 0x000162000c1e1100 */
[----:B------:R-:W-:-:S03]  /*4300*/  IADD3 R106, P2, R2, R106, RZ ;  /* 0x0000006a026a7210 */ /* 0x000fc60007f5e0ff */
[C---:B------:R-:W-:Y:S01]  /*4310*/  IMAD.X R109, R88.reuse, 0x1, R109, P1 ;  /* 0x00000001586d7824 */ /* 0x040fe200008e066d */
[----:B------:R-:W-:Y:S01]  /*4320*/  IADD3 R110, P1, R111, R125, RZ ;  /* 0x0000007d6f6e7210 */ /* 0x000fe20007f3e0ff */
[----:B------:R-:W-:-:S03]  /*4330*/  IMAD.X R107, R88, 0x1, R107, P2 ;  /* 0x00000001586b7824 */ /* 0x000fc600010e066b */
[----:B------:R1:W5:Y:S01]  /*4340*/  LDG.E.U8 R159, desc[UR20][R108.64] ;  /* 0x000000146c9f7981 */ /* 0x000362000c1e1100 */
[----:B0-----:R-:W-:Y:S01]  /*4350*/  IMAD R105, R169, 0x23, RZ ;  /* 0x00000023a9697824 */ /* 0x001fe200078e02ff */
[----:B------:R-:W-:Y:S02]  /*4360*/  LEA.HI.X.SX32 R111, R111, R127, 0x1, P1 ;  /* 0x0000007f6f6f7211 */ /* 0x000fe400008f0eff */
[----:B------:R-:W-:Y:S01]  /*4370*/  IADD3 R110, P1, R2, R110, RZ ;  /* 0x0000006e026e7210 */ /* 0x000fe20007f3e0ff */
[----:B------:R0:W5:Y:S01]  /*4380*/  LDG.E.U8 R157, desc[UR20][R106.64] ;  /* 0x000000146a9d7981 */ /* 0x000162000c1e1100 */
[-C--:B------:R-:W-:Y:S02]  /*4390*/  IADD3 R104, P2, R105, R125.reuse, RZ ;  /* 0x0000007d69687210 */ /* 0x080fe40007f5e0ff */
[----:B-1----:R-:W-:Y:S01]  /*43a0*/  IADD3 R108, P4, R160, R125, RZ ;  /* 0x0000007da06c7210 */ /* 0x002fe20007f9e0ff */
[----:B------:R-:W-:Y:S02]  /*43b0*/  IMAD.X R111, R88, 0x1, R111, P1 ;  /* 0x00000001586f7824 */ /* 0x000fe400008e066f */
[----:B0-----:R-:W-:Y:S01]  /*43c0*/  IMAD R107, R169, 0x24, RZ ;  /* 0x00000024a96b7824 */ /* 0x001fe200078e02ff */
[----:B------:R-:W-:-:S02]  /*43d0*/  LEA.HI.X.SX32 R109, R160, R127, 0x1, P4 ;  /* 0x0000007fa06d7211 */ /* 0x000fc400020f0eff */
[----:B------:R0:W5:Y:S01]  /*43e0*/  LDG.E.U8 R163, desc[UR20][R110.64] ;  /* 0x000000146ea37981 */ /* 0x000162000c1e1100 */
[C---:B------:R-:W-:Y:S02]  /*43f0*/  IADD3 R108, P4, R2.reuse, R108, RZ ;  /* 0x0000006c026c7210 */ /* 0x040fe40007f9e0ff */
[----:B------:R-:W-:Y:S02]  /*4400*/  IADD3 R106, P3, R107, R125, RZ ;  /* 0x0000007d6b6a7210 */ /* 0x000fe40007f7e0ff */
[-C--:B------:R-:W-:Y:S02]  /*4410*/  LEA.HI.X.SX32 R105, R105, R127.reuse, 0x1, P2 ;  /* 0x0000007f69697211 */ /* 0x080fe400010f0eff */
[----:B------:R-:W-:Y:S01]  /*4420*/  IADD3 R104, P2, R2, R104, RZ ;  /* 0x0000006802687210 */ /* 0x000fe20007f5e0ff */
[----:B------:R-:W-:Y:S01]  /*4430*/  IMAD.X R109, R88, 0x1, R109, P4 ;  /* 0x00000001586d7824 */ /* 0x000fe200020e066d */
[----:B------:R-:W-:Y:S01]  /*4440*/  LEA.HI.X.SX32 R107, R107, R127, 0x1, P3 ;  /* 0x0000007f6b6b7211 */ /* 0x000fe200018f0eff */
[----:B0-----:R-:W-:Y:S01]  /*4450*/  IMAD R111, R169, 0x28, RZ ;  /* 0x00000028a96f7824 */ /* 0x001fe200078e02ff */
[----:B------:R-:W-:Y:S01]  /*4460*/  IADD3 R106, P3, R2, R106, RZ ;  /* 0x0000006a026a7210 */ /* 0x000fe20007f7e0ff */
[C---:B------:R-:W-:Y:S01]  /*4470*/  IMAD.X R105, R88.reuse, 0x1, R105, P2 ;  /* 0x0000000158697824 */ /* 0x040fe200010e0669 */
[----:B------:R0:W5:Y:S02]  /*4480*/  LDG.E.U8 R162, desc[UR20][R108.64] ;  /* 0x000000146ca27981 */ /* 0x000164000c1e1100 */
[C---:B------:R-:W-:Y:S01]  /*4490*/  IADD3 R110, P1, R111.reuse, R125, RZ ;  /* 0x0000007d6f6e7210 */ /* 0x040fe20007f3e0ff */
[----:B------:R-:W-:Y:S01]  /*44a0*/  IMAD.X R107, R88, 0x1, R107, P3 ;  /* 0x00000001586b7824 */ /* 0x000fe200018e066b */
[----:B------:R1:W5:Y:S02]  /*44b0*/  LDG.E.U8 R160, desc[UR20][R104.64] ;  /* 0x0000001468a07981 */ /* 0x000364000c1e1100 */
[----:B------:R-:W-:Y:S01]  /*44c0*/  LEA.HI.X.SX32 R111, R111, R127, 0x1, P1 ;  /* 0x0000007f6f6f7211 */ /* 0x000fe200008f0eff */
[C---:B0-----:R-:W-:Y:S01]  /*44d0*/  IMAD R109, R169.reuse, 0x29, RZ ;  /* 0x00000029a96d7824 */ /* 0x041fe200078e02ff */
[----:B------:R-:W-:Y:S01]  /*44e0*/  IADD3 R110, P1, R2, R110, RZ ;  /* 0x0000006e026e7210 */ /* 0x000fe20007f3e0ff */
[----:B------:R0:W5:Y:S01]  /*44f0*/  LDG.E.U8 R161, desc[UR20][R106.64] ;  /* 0x000000146aa17981 */ /* 0x000162000c1e1100 */
[----:B-1----:R-:W-:-:S02]  /*4500*/  IMAD R105, R169, 0x2a, RZ ;  /* 0x0000002aa9697824 */ /* 0x002fc400078e02ff */
[----:B------:R-:W-:Y:S01]  /*4510*/  IADD3 R108, P2, R109, R125, RZ ;  /* 0x0000007d6d6c7210 */ /* 0x000fe20007f5e0ff */
[----:B------:R-:W-:Y:S02]  /*4520*/  IMAD R104, R169, 0x2b, RZ ;  /* 0x0000002ba9687824 */ /* 0x000fe400078e02ff */
[----:B------:R-:W-:Y:S01]  /*4530*/  IMAD.X R111, R88, 0x1, R111, P1 ;  /* 0x00000001586f7824 */ /* 0x000fe200008e066f */
[----:B------:R-:W-:Y:S01]  /*4540*/  LEA.HI.X.SX32 R109, R109, R127, 0x1, P2 ;  /* 0x0000007f6d6d7211 */ /* 0x000fe200010f0eff */
[--C-:B------:R-:W-:Y:S02]  /*4550*/  IMAD.IADD R104, R104, 0x1, R125.reuse ;  /* 0x0000000168687824 */ /* 0x100fe400078e027d */
[----:B0-----:R-:W-:Y:S01]  /*4560*/  IMAD R107, R169, 0x2c, RZ ;  /* 0x0000002ca96b7824 */ /* 0x001fe200078e02ff */
[----:B------:R-:W-:Y:S01]  /*4570*/  IADD3 R106, P3, R105, R125, RZ ;  /* 0x0000007d696a7210 */ /* 0x000fe20007f7e0ff */
[----:B------:R0:W5:Y:S01]  /*4580*/  LDG.E.U8 R164, desc[UR20][R110.64] ;  /* 0x000000146ea47981 */ /* 0x000162000c1e1100 */
[----:B------:R-:W-:Y:S01]  /*4590*/  IADD3 R108, P2, R2, R108, RZ ;  /* 0x0000006c026c7210 */ /* 0x000fe20007f5e0ff */
[----:B------:R-:W-:Y:S01]  /*45a0*/  IMAD.IADD R107, R107, 0x1, R125 ;  /* 0x000000016b6b7824 */ /* 0x000fe200078e027d */
[----:B------:R-:W-:-:S02]  /*45b0*/  LEA.HI.X.SX32 R105, R105, R127, 0x1, P3 ;  /* 0x0000007f69697211 */ /* 0x000fc400018f0eff */
[C---:B------:R-:W-:Y:S02]  /*45c0*/  IADD3 R106, P1, R2.reuse, R106, RZ ;  /* 0x0000006a026a7210 */ /* 0x040fe40007f3e0ff */
[----:B------:R-:W-:Y:S01]  /*45d0*/  IADD3 R104, P3, R2, R104, RZ ;  /* 0x0000006802687210 */ /* 0x000fe20007f7e0ff */
[----:B------:R-:W-:Y:S01]  /*45e0*/  IMAD.X R109, R88, 0x1, R109, P2 ;  /* 0x00000001586d7824 */ /* 0x000fe200010e066d */
[----:B0-----:R-:W-:Y:S01]  /*45f0*/  IADD3 R110, P2, R2, R107, RZ ;  /* 0x0000006b026e7210 */ /* 0x001fe20007f5e0ff */
[C---:B------:R-:W-:Y:S02]  /*4600*/  IMAD.X R107, R88.reuse, 0x1, R105, P1 ;  /* 0x00000001586b7824 */ /* 0x040fe400008e0669 */
[C---:B------:R-:W-:Y:S01]  /*4610*/  IMAD.X R105, R88.reuse, 0x1, R23, P3 ;  /* 0x0000000158697824 */ /* 0x040fe200018e0617 */
[----:B------:R-:W5:Y:S01]  /*4620*/  LDG.E.U8 R165, desc[UR20][R108.64] ;  /* 0x000000146ca57981 */ /* 0x000f62000c1e1100 */
[----:B------:R-:W-:-:S03]  /*4630*/  IMAD.X R111, R88, 0x1, R22, P2 ;  /* 0x00000001586f7824 */ /* 0x000fc600010e0616 */
[----:B------:R0:W5:Y:S04]  /*4640*/  LDG.E.U8 R167, desc[UR20][R104.64] ;  /* 0x0000001468a77981 */ /* 0x000168000c1e1100 */
[----:B------:R1:W5:Y:S04]  /*4650*/  LDG.E.U8 R168, desc[UR20][R110.64] ;  /* 0x000000146ea87981 */ /* 0x000368000c1e1100 */
[----:B------:R3:W5:Y:S01]  /*4660*/  LDG.E.U8 R166, desc[UR20][R106.64] ;  /* 0x000000146aa67981 */ /* 0x000762000c1e1100 */
[C---:B0-----:R-:W-:Y:S02]  /*4670*/  IMAD R104, R169.reuse, 0x2d, RZ ;  /* 0x0000002da9687824 */ /* 0x041fe400078e02ff */
[----:B------:R-:W-:-:S02]  /*4680*/  IMAD R108, R169, 0x2e, RZ ;  /* 0x0000002ea96c7824 */ /* 0x000fc400078e02ff */
[--C-:B-1----:R-:W-:Y:S02]  /*4690*/  IMAD.IADD R110, R104, 0x1, R125.reuse ;  /* 0x00000001686e7824 */ /* 0x102fe400078e027d */
[C---:B------:R-:W-:Y:S02]  /*46a0*/  IMAD R104, R169.reuse, 0x31, RZ ;  /* 0x00000031a9687824 */ /* 0x040fe400078e02ff */
[--C-:B------:R-:W-:Y:S01]  /*46b0*/  IMAD.IADD R108, R108, 0x1, R125.reuse ;  /* 0x000000016c6c7824 */ /* 0x100fe200078e027d */
[----:B------:R-:W-:Y:S01]  /*46c0*/  IADD3 R110, P1, R2, R110, RZ ;  /* 0x0000006e026e7210 */ /* 0x000fe20007f3e0ff */
[----:B------:R-:W-:Y:S02]  /*46d0*/  IMAD R105, R169, 0x32, RZ ;  /* 0x00000032a9697824 */ /* 0x000fe400078e02ff */
[----:B------:R-:W-:Y:S01]  /*46e0*/  IMAD.IADD R104, R104, 0x1, R125 ;  /* 0x0000000168687824 */ /* 0x000fe200078e027d */
[----:B------:R-:W-:Y:S01]  /*46f0*/  IADD3 R108, P2, R2, R108, RZ ;  /* 0x0000006c026c7210 */ /* 0x000fe20007f5e0ff */
[----:B------:R-:W-:-:S02]  /*4700*/  IMAD.X R111, R88, 0x1, R21, P1 ;  /* 0x00000001586f7824 */ /* 0x000fc400008e0615 */
[----:B------:R-:W-:Y:S01]  /*4710*/  IMAD.IADD R105, R105, 0x1, R125 ;  /* 0x0000000169697824 */ /* 0x000fe200078e027d */
[----:B------:R-:W-:Y:S01]  /*4720*/  IADD3 R104, P3, R2, R104, RZ ;  /* 0x0000006802687210 */ /* 0x000fe20007f7e0ff */
[----:B------:R-:W-:Y:S01]  /*4730*/  IMAD.X R109, R88, 0x1, R20, P2 ;  /* 0x00000001586d7824 */ /* 0x000fe200010e0614 */
[----:B------:R0:W5:Y:S01]  /*4740*/  LDG.E.U8 R170, desc[UR20][R110.64] ;  /* 0x000000146eaa7981 */ /* 0x000162000c1e1100 */
[----:B---3--:R-:W-:-:S03]  /*4750*/  IMAD R106, R169, 0x30, RZ ;  /* 0x00000030a96a7824 */ /* 0x008fc600078e02ff */
[----:B------:R1:W3:Y:S01]  /*4760*/  LDG.E.U8 R171, desc[UR20][R108.64] ;  /* 0x000000146cab7981 */ /* 0x0002e2000c1e1100 */
[----:B------:R-:W-:Y:S01]  /*4770*/  IMAD.IADD R106, R106, 0x1, R125 ;  /* 0x000000016a6a7824 */ /* 0x000fe200078e027d */
[----:B0-----:R-:W-:Y:S01]  /*4780*/  IADD3 R110, P2, R2, R105, RZ ;  /* 0x00000069026e7210 */ /* 0x001fe20007f5e0ff */
[----:B------:R-:W-:-:S04]  /*4790*/  IMAD.X R105, R88, 0x1, R17, P3 ;  /* 0x0000000158697824 */ /* 0x000fc800018e0611 */
[----:B------:R-:W-:Y:S01]  /*47a0*/  IMAD.X R111, R88, 0x1, R16, P2 ;  /* 0x00000001586f7824 */ /* 0x000fe200010e0610 */
[----:B------:R0:W3:Y:S01]  /*47b0*/  LDG.E.U8 R173, desc[UR20][R104.64] ;  /* 0x0000001468ad7981 */ /* 0x0000e2000c1e1100 */
[----:B------:R-:W-:Y:S01]  /*47c0*/  IADD3 R106, P1, R2, R106, RZ ;  /* 0x0000006a026a7210 */ /* 0x000fe20007f3e0ff */
[C---:B-1----:R-:W-:Y:S02]  /*47d0*/  IMAD R108, R169.reuse, 0x34, RZ ;  /* 0x00000034a96c7824 */ /* 0x042fe400078e02ff */
[----:B------:R1:W3:Y:S01]  /*47e0*/  LDG.E.U8 R174, desc[UR20][R110.64] ;  /* 0x000000146eae7981 */ /* 0x0002e2000c1e1100 */
[----:B0-----:R-:W-:-:S04]  /*47f0*/  IMAD R104, R169, 0x33, RZ ;  /* 0x00000033a9687824 */ /* 0x001fc800078e02ff */
[--C-:B-1----:R-:W-:Y:S02]  /*4800*/  IMAD.IADD R110, R104, 0x1, R125.reuse ;  /* 0x00000001686e7824 */ /* 0x102fe400078e027d */
[C---:B------:R-:W-:Y:S02]  /*4810*/  IMAD R104, R169.reuse, 0x39, RZ ;  /* 0x00000039a9687824 */ /* 0x040fe400078e02ff */
[----:B------:R-:W-:Y:S01]  /*4820*/  IMAD.X R107, R88, 0x1, R18, P1 ;  /* 0x00000001586b7824 */ /* 0x000fe200008e0612 */
[----:B------:R-:W-:Y:S01]  /*4830*/  IADD3 R110, P1, R2, R110, RZ ;  /* 0x0000006e026e7210 */ /* 0x000fe20007f3e0ff */
[--C-:B------:R-:W-:Y:S02]  /*4840*/  IMAD.IADD R108, R108, 0x1, R125.reuse ;  /* 0x000000016c6c7824 */ /* 0x100fe400078e027d */
[----:B------:R-:W-:Y:S01]  /*4850*/  IMAD R105, R169, 0x3a, RZ ;  /* 0x0000003aa9697824 */ /* 0x000fe200078e02ff */
[----:B------:R0:W3:Y:S01]  /*4860*/  LDG.E.U8 R172, desc[UR20][R106.64] ;  /* 0x000000146aac7981 */ /* 0x0000e2000c1e1100 */
[----:B------:R-:W-:Y:S01]  /*4870*/  IMAD.IADD R104, R104, 0x1, R125 ;  /* 0x0000000168687824 */ /* 0x000fe200078e027d */
[----:B------:R-:W-:Y:S01]  /*4880*/  IADD3 R108, P2, R2, R108, RZ ;  /* 0x0000006c026c7210 */ /* 0x000fe20007f5e0ff */
[----:B------:R-:W-:-:S02]  /*4890*/  IMAD.X R111, R88, 0x1, R15, P1 ;  /* 0x00000001586f7824 */ /* 0x000fc400008e060f */
[----:B------:R-:W-:Y:S01]  /*48a0*/  IMAD.IADD R105, R105, 0x1, R125 ;  /* 0x0000000169697824 */ /* 0x000fe200078e027d */
[----:B------:R-:W-:Y:S01]  /*48b0*/  IADD3 R104, P3, R2, R104, RZ ;  /* 0x0000006802687210 */ /* 0x000fe20007f7e0ff */
[----:B------:R-:W-:Y:S01]  /*48c0*/  IMAD.X R109, R88, 0x1, R14, P2 ;  /* 0x00000001586d7824 */ /* 0x000fe200010e060e */
[----:B------:R1:W3:Y:S01]  /*48d0*/  LDG.E.U8 R175, desc[UR20][R110.64] ;  /* 0x000000146eaf7981 */ /* 0x0002e2000c1e1100 */
[----:B0-----:R-:W-:-:S03]  /*48e0*/  IMAD R106, R169, 0x38, RZ ;  /* 0x00000038a96a7824 */ /* 0x001fc600078e02ff */
[----:B------:R0:W3:Y:S01]  /*48f0*/  LDG.E.U8 R176, desc[UR20][R108.64] ;  /* 0x000000146cb07981 */ /* 0x0000e2000c1e1100 */
[----:B------:R-:W-:Y:S01]  /*4900*/  IMAD.IADD R106, R106, 0x1, R125 ;  /* 0x000000016a6a7824 */ /* 0x000fe200078e027d */
[----:B-1----:R-:W-:Y:S01]  /*4910*/  IADD3 R110, P2, R2, R105, RZ ;  /* 0x00000069026e7210 */ /* 0x002fe20007f5e0ff */
[----:B------:R-:W-:-:S03]  /*4920*/  IMAD.X R105, R88, 0x1, R9, P3 ;  /* 0x0000000158697824 */ /* 0x000fc600018e0609 */
[----:B------:R-:W-:Y:S01]  /*4930*/  IADD3 R106, P1, R2, R106, RZ ;  /* 0x0000006a026a7210 */ /* 0x000fe20007f3e0ff */
[C---:B------:R-:W-:Y:S01]  /*4940*/  IMAD.X R111, R88.reuse, 0x1, R8, P2 ;  /* 0x00000001586f7824 */ /* 0x040fe200010e0608 */
[----:B------:R1:W3:Y:S03]  /*4950*/  LDG.E.U8 R178, desc[UR20][R104.64] ;  /* 0x0000001468b27981 */ /* 0x0002e6000c1e1100 */
[----:B------:R-:W-:Y:S01]  /*4960*/  IMAD.X R107, R88, 0x1, R10, P1 ;  /* 0x00000001586b7824 */ /* 0x000fe200008e060a */
[----:B------:R4:W3:Y:S01]  /*4970*/  LDG.E.U8 R180, desc[UR20][R110.64] ;  /* 0x000000146eb47981 */ /* 0x0008e2000c1e1100 */
[----:B0-----:R-:W-:-:S03]  /*4980*/  IMAD R108, R169, 0x35, RZ ;  /* 0x00000035a96c7824 */ /* 0x001fc600078e02ff */
[----:B------:R0:W3:Y:S01]  /*4990*/  LDG.E.U8 R177, desc[UR20][R106.64] ;  /* 0x000000146ab17981 */ /* 0x0000e2000c1e1100 */
[----:B-1----:R-:W-:-:S04]  /*49a0*/  IMAD R104, R169, 0x3b, RZ ;  /* 0x0000003ba9687824 */ /* 0x002fc800078e02ff */
[--C-:B----4-:R-:W-:Y:S02]  /*49b0*/  IMAD.IADD R110, R104, 0x1, R125.reuse ;  /* 0x00000001686e7824 */ /* 0x110fe400078e027d */
[C---:B------:R-:W-:Y:S02]  /*49c0*/  IMAD R104, R169.reuse, 0x3c, RZ ;  /* 0x0000003ca9687824 */ /* 0x040fe400078e02ff */
[--C-:B------:R-:W-:Y:S01]  /*49d0*/  IMAD.IADD R108, R108, 0x1, R125.reuse ;  /* 0x000000016c6c7824 */ /* 0x100fe200078e027d */
[----:B------:R-:W-:Y:S01]  /*49e0*/  IADD3 R110, P2, R2, R110, RZ ;  /* 0x0000006e026e7210 */ /* 0x000fe20007f5e0ff */
[C---:B0-----:R-:W-:Y:S02]  /*49f0*/  IMAD R106, R169.reuse, 0x36, RZ ;  /* 0x00000036a96a7824 */ /* 0x041fe400078e02ff */
[----:B------:R-:W-:Y:S02]  /*4a00*/  IMAD R105, R169, 0x3d, RZ ;  /* 0x0000003da9697824 */ /* 0x000fe400078e02ff */
[----:B------:R-:W-:Y:S01]  /*4a10*/  IMAD.IADD R104, R104, 0x1, R125 ;  /* 0x0000000168687824 */ /* 0x000fe200078e027d */
[----:B------:R-:W-:Y:S01]  /*4a20*/  IADD3 R108, P1, R2, R108, RZ ;  /* 0x0000006c026c7210 */ /* 0x000fe20007f3e0ff */
[----:B------:R-:W-:-:S02]  /*4a30*/  IMAD.X R111, R88, 0x1, R7, P2 ;  /* 0x00000001586f7824 */ /* 0x000fc400010e0607 */
[--C-:B------:R-:W-:Y:S01]  /*4a40*/  IMAD.IADD R106, R106, 0x1, R125.reuse ;  /* 0x000000016a6a7824 */ /* 0x100fe200078e027d */
[----:B------:R-:W-:Y:S01]  /*4a50*/  IADD3 R104, P3, R2, R104, RZ ;  /* 0x0000006802687210 */ /* 0x000fe20007f7e0ff */
[----:B------:R-:W-:Y:S01]  /*4a60*/  IMAD.IADD R105, R105, 0x1, R125 ;  /* 0x0000000169697824 */ /* 0x000fe200078e027d */
[----:B------:R0:W4:Y:S01]  /*4a70*/  LDG.E.U8 R182, desc[UR20][R110.64] ;  /* 0x000000146eb67981 */ /* 0x000122000c1e1100 */
[----:B------:R-:W-:Y:S01]  /*4a80*/  IMAD.X R109, R88, 0x1, R13, P1 ;  /* 0x00000001586d7824 */ /* 0x000fe200008e060d */
[----:B------:R-:W-:-:S04]  /*4a90*/  IADD3 R106, P2, R2, R106, RZ ;  /* 0x0000006a026a7210 */ /* 0x000fc80007f5e0ff */
[----:B------:R-:W4:Y:S01]  /*4aa0*/  LDG.E.U8 R184, desc[UR20][R108.64] ;  /* 0x000000146cb87981 */ /* 0x000f22000c1e1100 */
[----:B0-----:R-:W-:Y:S01]  /*4ab0*/  IADD3 R110, P1, R2, R105, RZ ;  /* 0x00000069026e7210 */ /* 0x001fe20007f3e0ff */
[C---:B------:R-:W-:Y:S02]  /*4ac0*/  IMAD.X R105, R88.reuse, 0x1, R6, P3 ;  /* 0x0000000158697824 */ /* 0x040fe400018e0606 */
[C---:B------:R-:W-:Y:S02]  /*4ad0*/  IMAD.X R107, R88.reuse, 0x1, R12, P2 ;  /* 0x00000001586b7824 */ /* 0x040fe400010e060c */
[----:B------:R-:W-:Y:S01]  /*4ae0*/  IMAD.X R111, R88, 0x1, R5, P1 ;  /* 0x00000001586f7824 */ /* 0x000fe200008e0605 */
[----:B------:R0:W4:Y:S04]  /*4af0*/  LDG.E.U8 R188, desc[UR20][R104.64] ;  /* 0x0000001468bc7981 */ /* 0x000128000c1e1100 */
[----:B------:R1:W4:Y:S04]  /*4b00*/  LDG.E.U8 R186, desc[UR20][R106.64] ;  /* 0x000000146aba7981 */ /* 0x000328000c1e1100 */
[----:B------:R2:W4:Y:S01]  /*4b10*/  LDG.E.U8 R190, desc[UR20][R110.64] ;  /* 0x000000146ebe7981 */ /* 0x000522000c1e1100 */
[----:B0-----:R-:W-:-:S02]  /*4b20*/  IMAD R105, R169, 0x3e, RZ ;  /* 0x0000003ea9697824 */ /* 0x001fc400078e02ff */
[----:B-1----:R-:W-:Y:S02]  /*4b30*/  IMAD R107, R169, 0x27, RZ ;  /* 0x00000027a96b7824 */ /* 0x002fe400078e02ff */
[----:B--2---:R-:W-:-:S03]  /*4b40*/  IMAD.IADD R110, R105, 0x1, R125 ;  /* 0x00000001696e7824 */ /* 0x004fc600078e027d */
[----:B------:R-:W-:Y:S01]  /*4b50*/  IADD3 R108, P1, R107, R125, RZ ;  /* 0x0000007d6b6c7210 */ /* 0x000fe20007f3e0ff */
[C---:B------:R-:W-:Y:S01]  /*4b60*/  IMAD R106, R169.reuse, 0x2f, RZ ;  /* 0x0000002fa96a7824 */ /* 0x040fe200078e02ff */
[----:B------:R-:W-:Y:S01]  /*4b70*/  IADD3 R110, P2, R2, R110, RZ ;  /* 0x0000006e026e7210 */ /* 0x000fe20007f5e0ff */
[C---:B------:R-:W-:Y:S02]  /*4b80*/  IMAD R104, R169.reuse, 0x37, RZ ;  /* 0x00000037a9687824 */ /* 0x040fe400078e02ff */
[----:B------:R-:W-:Y:S01]  /*4b90*/  IMAD R105, R169, 0x3f, RZ ;  /* 0x0000003fa9697824 */ /* 0x000fe200078e02ff */
[----:B------:R-:W-:Y:S01]  /*4ba0*/  LEA.HI.X.SX32 R107, R107, R127, 0x1, P1 ;  /* 0x0000007f6b6b7211 */ /* 0x000fe200008f0eff */
[----:B------:R-:W-:Y:S01]  /*4bb0*/  IMAD.X R111, R88, 0x1, R4, P2 ;  /* 0x00000001586f7824 */ /* 0x000fe200010e0604 */
[----:B------:R-:W-:Y:S01]  /*4bc0*/  IADD3 R108, P1, R2, R108, RZ ;  /* 0x0000006c026c7210 */ /* 0x000fe20007f3e0ff */
[--C-:B------:R-:W-:Y:S02]  /*4bd0*/  IMAD.IADD R106, R106, 0x1, R125.reuse ;  /* 0x000000016a6a7824 */ /* 0x100fe400078e027d */
[--C-:B------:R-:W-:Y:S01]  /*4be0*/  IMAD.IADD R104, R104, 0x1, R125.reuse ;  /* 0x0000000168687824 */ /* 0x100fe200078e027d */
[----:B------:R0:W2:Y:S01]  /*4bf0*/  LDG.E.U8 R192, desc[UR20][R110.64] ;  /* 0x000000146ec07981 */ /* 0x0000a2000c1e1100 */
[----:B------:R-:W-:Y:S01]  /*4c00*/  IMAD.IADD R105, R105, 0x1, R125 ;  /* 0x0000000169697824 */ /* 0x000fe200078e027d */
[----:B------:R-:W-:Y:S01]  /*4c10*/  IADD3 R106, P2, R2, R106, RZ ;  /* 0x0000006a026a7210 */ /* 0x000fe20007f5e0ff */
[----:B------:R-:W-:Y:S01]  /*4c20*/  IMAD.X R109, R88, 0x1, R107, P1 ;  /* 0x00000001586d7824 */ /* 0x000fe200008e066b */
[----:B------:R-:W-:-:S03]  /*4c30*/  IADD3 R104, P3, R2, R104, RZ ;  /* 0x0000006802687210 */ /* 0x000fc60007f7e0ff */
[----:B------:R-:W-:Y:S01]  /*4c40*/  IMAD.X R107, R88, 0x1, R19, P2 ;  /* 0x00000001586b7824 */ /* 0x000fe200010e0613 */
[----:B------:R-:W2:Y:S01]  /*4c50*/  LDG.E.U8 R108, desc[UR20][R108.64] ;  /* 0x000000146c6c7981 */ /* 0x000ea2000c1e1100 */
[----:B0-----:R-:W-:Y:S01]  /*4c60*/  IADD3 R110, P1, R2, R105, RZ ;  /* 0x00000069026e7210 */ /* 0x001fe20007f3e0ff */
[C---:B------:R-:W-:Y:S02]  /*4c70*/  IMAD.X R105, R88.reuse, 0x1, R11, P3 ;  /* 0x0000000158697824 */ /* 0x040fe400018e060b */
[----:B------:R-:W2:Y:S02]  /*4c80*/  LDG.E.U8 R106, desc[UR20][R106.64] ;  /* 0x000000146a6a7981 */ /* 0x000ea4000c1e1100 */
[----:B------:R-:W-:Y:S02]  /*4c90*/  IMAD.X R111, R88, 0x1, R3, P1 ;  /* 0x00000001586f7824 */ /* 0x000fe400008e0603 */
[----:B------:R-:W2:Y:S04]  /*4ca0*/  LDG.E.U8 R104, desc[UR20][R104.64] ;  /* 0x0000001468687981 */ /* 0x000ea8000c1e1100 */
[----:B------:R-:W2:Y:S01]  /*4cb0*/  LDG.E.U8 R110, desc[UR20][R110.64] ;  /* 0x000000146e6e7981 */ /* 0x000ea2000c1e1100 */
[----:B------:R-:W-:Y:S01]  /*4cc0*/  BAR.SYNC.DEFER_BLOCKING 0x0 ;  /* 0x0000000000007b1d */ /* 0x000fe20000010000 */
[----:B------:R-:W-:-:S05]  /*4cd0*/  LOP3.LUT R88, R0, 0x40, RZ, 0x3c, !PT ;  /* 0x0000004000587812 */ /* 0x000fca00078e3cff */
[----:B------:R0:W-:Y:S04]  /*4ce0*/  STS.U8 [R0+UR15+0x2000], R89 ;  /* 0x0020005900007988 */ /* 0x0001e8000800000f */
[----:B------:R-:W-:Y:S04]  /*4cf0*/  STS.U8 [R0+UR15+0x2400], R97 ;  /* 0x0024006100007988 */ /* 0x000fe8000800000f */
[----:B------:R-:W-:Y:S04]  /*4d00*/  STS.U8 [R0+UR15+0x2800], R113 ;  /* 0x0028007100007988 */ /* 0x000fe8000800000f */
[----:B-----5:R-:W-:Y:S01]  /*4d10*/  STS.U8 [R0+UR15+0x2c00], R149 ;  /* 0x002c009500007988 */ /* 0x020fe2000800000f */
[----:B0-----:R-:W-:-:S03]  /*4d20*/  LOP3.LUT R89, R0, 0x50, RZ, 0x3c, !PT ;  /* 0x0000005000597812 */ /* 0x001fc600078e3cff */
[----:B------:R-:W-:Y:S04]  /*4d30*/  STS.U8 [R0+UR15+0x3000], R157 ;  /* 0x0030009d00007988 */ /* 0x000fe8000800000f */
[----:B------:R-:W-:Y:S04]  /*4d40*/  STS.U8 [R0+UR15+0x3400], R164 ;  /* 0x003400a400007988 */ /* 0x000fe8000800000f */
[----:B---3--:R-:W-:Y:S04]  /*4d50*/  STS.U8 [R0+UR15+0x3800], R172 ;  /* 0x003800ac00007988 */ /* 0x008fe8000800000f */
[----:B------:R-:W-:Y:S04]  /*4d60*/  STS.U8 [R0+UR15+0x3c00], R177 ;  /* 0x003c00b100007988 */ /* 0x000fe8000800000f */
        /* <DEDUP_REMOVED lines=16> */
[----:B------:R0:W-:Y:S04]  /*4e70*/  STS.U8 [R122+UR15+0x2180], R92 ;  /* 0x0021805c7a007988 */ /* 0x0001e8000800000f */
[----:B------:R-:W-:Y:S04]  /*4e80*/  STS.U8 [R122+UR15+0x2580], R100 ;  /* 0x002580647a007988 */ /* 0x000fe8000800000f */
[----:B------:R-:W-:Y:S01]  /*4e90*/  STS.U8 [R122+UR15+0x2980], R116 ;  /* 0x002980747a007988 */ /* 0x000fe2000800000f */
[----:B0-----:R-:W-:-:S03]  /*4ea0*/  LOP3.LUT R92, R0, 0x60, RZ, 0x3c, !PT ;  /* 0x00000060005c7812 */ /* 0x001fc600078e3cff */
[----:B------:R-:W-:Y:S04]  /*4eb0*/  STS.U8 [R122+UR15+0x2d80], R152 ;  /* 0x002d80987a007988 */ /* 0x000fe8000800000f */
[----:B------:R-:W-:Y:S04]  /*4ec0*/  STS.U8 [R122+UR15+0x3180], R160 ;  /* 0x003180a07a007988 */ /* 0x000fe8000800000f */
[----:B------:R-:W-:Y:S04]  /*4ed0*/  STS.U8 [R122+UR15+0x3580], R167 ;  /* 0x003580a77a007988 */ /* 0x000fe8000800000f */
[----:B------:R-:W-:Y:S04]  /*4ee0*/  STS.U8 [R122+UR15+0x3980], R175 ;  /* 0x003980af7a007988 */ /* 0x000fe8000800000f */
[----:B----4-:R-:W-:Y:S04]  /*4ef0*/  STS.U8 [R122+UR15+0x3d80], R182 ;  /* 0x003d80b67a007988 */ /* 0x010fe8000800000f */
        /* <DEDUP_REMOVED lines=24> */
[----:B--2---:R2:W-:Y:S04]  /*5080*/  STS.U8 [R92+UR15+0x3f00], R192 ;  /* 0x003f00c05c007988 */ /* 0x0045e8000800000f */
[----:B------:R-:W-:Y:S04]  /*5090*/  STS.U8 [R93+UR15+0x2380], R96 ;  /* 0x002380605d007988 */ /* 0x000fe8000800000f */
[----:B------:R-:W-:Y:S04]  /*50a0*/  STS.U8 [R93+UR15+0x2780], R112 ;  /* 0x002780705d007988 */ /* 0x000fe8000800000f */
[----:B------:R-:W-:Y:S04]  /*50b0*/  STS.U8 [R93+UR15+0x2b80], R148 ;  /* 0x002b80945d007988 */ /* 0x000fe8000800000f */
[----:B------:R3:W-:Y:S04]  /*50c0*/  STS.U8 [R93+UR15+0x2f80], R156 ;  /* 0x002f809c5d007988 */ /* 0x0007e8000800000f */
[----:B------:R-:W-:Y:S04]  /*50d0*/  STS.U8 [R93+UR15+0x3380], R108 ;  /* 0x0033806c5d007988 */ /* 0x000fe8000800000f */
[----:B------:R-:W-:Y:S04]  /*50e0*/  STS.U8 [R93+UR15+0x3780], R106 ;  /* 0x0037806a5d007988 */ /* 0x000fe8000800000f */
[----:B------:R-:W-:Y:S04]  /*50f0*/  STS.U8 [R93+UR15+0x3b80], R104 ;  /* 0x003b80685d007988 */ /* 0x000fe8000800000f */
[----:B------:R4:W-:Y:S01]  /*5100*/  STS.U8 [R93+UR15+0x3f80], R110 ;  /* 0x003f806e5d007988 */ /* 0x0009e2000800000f */
[----:B------:R5:W-:Y:S06]  /*5110*/  MEMBAR.ALL.CTA ;  /* 0x0000000000007992 */ /* 0x000bec0000008000 */
[----:B-----5:R-:W5:Y:S01]  /*5120*/  FENCE.VIEW.ASYNC.S ;  /* 0x00000000000073c6 */ /* 0x020f620000000000 */
[----:B------:R-:W-:-:S02]  /*5130*/  IADD3 R90, P1, R128, UR4, RZ ;  /* 0x00000004805a7c10 */ /* 0x000fc4000ff3e0ff */
[----:B0-----:R-:W-:Y:S01]  /*5140*/  IADD3 R162, P2, R129, UR4, RZ ;  /* 0x0000000481a27c10 */ /* 0x001fe2000ff5e0ff */
[----:B-1----:R-:W4:Y:S01]  /*5150*/  LDL R186, [R1+0x24] ;  /* 0x0000240001ba7983 */ /* 0x002f220000100800 */
[----:B------:R-:W-:Y:S02]  /*5160*/  IADD3.X R91, R131, UR12, RZ, P1, !PT ;  /* 0x0000000c835b7c10 */ /* 0x000fe40008ffe4ff */
[----:B------:R-:W-:Y:S01]  /*5170*/  IADD3 R88, P1, R134, UR4, RZ ;  /* 0x0000000486587c10 */ /* 0x000fe2000ff3e0ff */
[----:B------:R-:W4:Y:S01]  /*5180*/  LDL R188, [R1+0x2c] ;  /* 0x00002c0001bc7983 */ /* 0x000f220000100800 */
[----:B------:R-:W-:Y:S02]  /*5190*/  IADD3.X R163, R132, UR12, RZ, P2, !PT ;  /* 0x0000000c84a37c10 */ /* 0x000fe400097fe4ff */
[----:B------:R-:W-:Y:S01]  /*51a0*/  IADD3 R158, P2, R135, UR4, RZ ;  /* 0x00000004879e7c10 */ /* 0x000fe2000ff5e0ff */
[----:B------:R-:W4:Y:S04]  /*51b0*/  LDL R190, [R1+0x34] ;  /* 0x0000340001be7983 */ /* 0x000f280000100800 */
[----:B--2---:R-:W2:Y:S01]  /*51c0*/  LDL R192, [R1+0x3c] ;  /* 0x00003c0001c07983 */ /* 0x004ea20000100800 */
[----:B-----5:R-:W-:Y:S01]  /*51d0*/  BAR.SYNC.DEFER_BLOCKING 0x0 ;  /* 0x0000000000007b1d */ /* 0x020fe20000010000 */
[----:B------:R-:W-:-:S02]  /*51e0*/  IADD3.X R89, R136, UR12, RZ, P1, !PT ;  /* 0x0000000c88597c10 */ /* 0x000fc40008ffe4ff */
[----:B---3--:R-:W-:Y:S02]  /*51f0*/  IADD3 R156, P1, R138, UR4, RZ ;  /* 0x000000048a9c7c10 */ /* 0x008fe4000ff3e0ff */
[----:B------:R-:W-:Y:S02]  /*5200*/  IADD3.X R159, R137, UR12, RZ, P2, !PT ;  /* 0x0000000c899f7c10 */ /* 0x000fe400097fe4ff */
[----:B------:R-:W-:Y:S02]  /*5210*/  IADD3 R164, P2, R139, UR4, RZ ;  /* 0x000000048ba47c10 */ /* 0x000fe4000ff5e0ff */
[----:B------:R-:W-:Y:S02]  /*5220*/  IADD3.X R157, R141, UR12, RZ, P1, !PT ;  /* 0x0000000c8d9d7c10 */ /* 0x000fe40008ffe4ff */
[----:B------:R-:W-:Y:S02]  /*5230*/  IADD3 R152, P1, R140, UR4, RZ ;  /* 0x000000048c987c10 */ /* 0x000fe4000ff3e0ff */
[----:B------:R-:W-:-:S02]  /*5240*/  IADD3.X R165, R142, UR12, RZ, P2, !PT ;  /* 0x0000000c8ea57c10 */ /* 0x000fc400097fe4ff */
[----:B------:R-:W-:Y:S02]  /*5250*/  IADD3 R92, P2, R130, UR4, RZ ;  /* 0x00000004825c7c10 */ /* 0x000fe4000ff5e0ff */
[----:B------:R-:W-:Y:S02]  /*5260*/  IADD3.X R153, R143, UR12, RZ, P1, !PT ;  /* 0x0000000c8f997c10 */ /* 0x000fe40008ffe4ff */
[----:B----4-:R-:W-:Y:S01]  /*5270*/  IADD3.X R93, R133, UR12, RZ, P2, !PT ;  /* 0x0000000c855d7c10 */ /* 0x010fe200097fe4ff */
[----:B------:R0:W3:Y:S04]  /*5280*/  LDG.E.U8 R161, desc[UR20][R90.64] ;  /* 0x000000145aa17981 */ /* 0x0000e8000c1e1100 */
[----:B------:R1:W4:Y:S04]  /*5290*/  LDG.E.U8 R151, desc[UR20][R88.64] ;  /* 0x0000001458977981 */ /* 0x000328000c1e1100 */
[----:B------:R5:W4:Y:S01]  /*52a0*/  LDG.E.U8 R160, desc[UR20][R92.64] ;  /* 0x000000145ca07981 */ /* 0x000b22000c1e1100 */
[----:B0-----:R-:W-:-:S03]  /*52b0*/  IADD3 R90, P1, R181, UR4, RZ ;  /* 0x00000004b55a7c10 */ /* 0x001fc6000ff3e0ff */
[----:B------:R-:W4:Y:S01]  /*52c0*/  LDG.E.U8 R162, desc[UR20][R162.64] ;  /* 0x00000014a2a27981 */ /* 0x000f22000c1e1100 */
[----:B-1----:R-:W-:Y:S02]  /*52d0*/  IADD3 R88, P2, R185, UR4, RZ ;  /* 0x00000004b9587c10 */ /* 0x002fe4000ff5e0ff */
[----:B------:R-:W-:Y:S01]  /*52e0*/  IADD3.X R91, R179, UR12, RZ, P1, !PT ;  /* 0x0000000cb35b7c10 */ /* 0x000fe20008ffe4ff */
[----:B------:R-:W4:Y:S01]  /*52f0*/  LDG.E.U8 R152, desc[UR20][R152.64] ;  /* 0x0000001498987981 */ /* 0x000f22000c1e1100 */
[----:B------:R-:W-:Y:S02]  /*5300*/  IADD3 R170, P1, R189, UR4, RZ ;  /* 0x00000004bdaa7c10 */ /* 0x000fe4000ff3e0ff */
[----:B------:R-:W-:Y:S01]  /*5310*/  IADD3.X R89, R183, UR12, RZ, P2, !PT ;  /* 0x0000000cb7597c10 */ /* 0x000fe200097fe4ff */
[----:B------:R-:W4:Y:S01]  /*5320*/  LDG.E.U8 R155, desc[UR20][R90.64] ;  /* 0x000000145a9b7981 */ /* 0x000f22000c1e1100 */
[----:B------:R-:W-:Y:S02]  /*5330*/  IADD3 R94, P2, R193, UR4, RZ ;  /* 0x00000004c15e7c10 */ /* 0x000fe4000ff5e0ff */
[----:B------:R-:W-:Y:S01]  /*5340*/  IADD3.X R171, R187, UR12, RZ, P1, !PT ;  /* 0x0000000cbbab7c10 */ /* 0x000fe20008ffe4ff */
[----:B------:R0:W4:Y:S01]  /*5350*/  LDG.E.U8 R163, desc[UR20][R88.64] ;  /* 0x0000001458a37981 */ /* 0x000122000c1e1100 */
[----:B-----5:R-:W-:-:S02]  /*5360*/  IADD3 R92, P1, R197, UR4, RZ ;  /* 0x00000004c55c7c10 */ /* 0x020fc4000ff3e0ff */
[----:B------:R-:W-:Y:S01]  /*5370*/  IADD3.X R95, R191, UR12, RZ, P2, !PT ;  /* 0x0000000cbf5f7c10 */ /* 0x000fe200097fe4ff */
[----:B------:R-:W5:Y:S01]  /*5380*/  LDG.E.U8 R158, desc[UR20][R158.64] ;  /* 0x000000149e9e7981 */ /* 0x000f62000c1e1100 */
[----:B------:R-:W-:Y:S02]  /*5390*/  IADD3.X R93, R195, UR12, RZ, P1, !PT ;  /* 0x0000000cc35d7c10 */ /* 0x000fe40008ffe4ff */
[----:B------:R-:W-:Y:S01]  /*53a0*/  IADD3 R148, P1, R209, UR4, RZ ;  /* 0x00000004d1947c10 */ /* 0x000fe2000ff3e0ff */
[----:B------:R-:W5:Y:S01]  /*53b0*/  LDG.E.U8 R170, desc[UR20][R170.64] ;  /* 0x00000014aaaa7981 */ /* 0x000f62000c1e1100 */
[----:B0-----:R-:W-:Y:S02]  /*53c0*/  IADD3 R88, P2, R205, UR4, RZ ;  /* 0x00000004cd587c10 */ /* 0x001fe4000ff5e0ff */
[----:B------:R-:W-:Y:S01]  /*53d0*/  IADD3 R90, P3, R201, UR4, RZ ;  /* 0x00000004c95a7c10 */ /* 0x000fe2000ff7e0ff */
[----:B------:R-:W4:Y:S01]  /*53e0*/  LDG.E.U8 R156, desc[UR20][R156.64] ;  /* 0x000000149c9c7981 */ /* 0x000f22000c1e1100 */
[----:B------:R-:W-:-:S02]  /*53f0*/  IADD3.X R89, R203, UR12, RZ, P2, !PT ;  /* 0x0000000ccb597c10 */ /* 0x000fc400097fe4ff */
[----:B------:R-:W-:Y:S01]  /*5400*/  IADD3 R172, P2, R213, UR4, RZ ;  /* 0x00000004d5ac7c10 */ /* 0x000fe2000ff5e0ff */
[----:B------:R-:W5:Y:S01]  /*5410*/  LDG.E.U8 R164, desc[UR20][R164.64] ;  /* 0x00000014a4a47981 */ /* 0x000f62000c1e1100 */
[----:B------:R-:W-:Y:S02]  /*5420*/  IADD3.X R149, R207, UR12, RZ, P1, !PT ;  /* 0x0000000ccf957c10 */ /* 0x000fe40008ffe4ff */
[----:B------:R-:W-:Y:S01]  /*5430*/  IADD3.X R173, R211, UR12, RZ, P2, !PT ;  /* 0x0000000cd3ad7c10 */ /* 0x000fe200097fe4ff */
[----:B------:R-:W5:Y:S01]  /*5440*/  LDG.E.U8 R168, desc[UR20][R94.64] ;  /* 0x000000145ea87981 */ /* 0x000f62000c1e1100 */
[----:B------:R-:W-:Y:S02]  /*5450*/  IADD3 R176, P1, R221, UR4, RZ ;  /* 0x00000004ddb07c10 */ /* 0x000fe4000ff3e0ff */
[----:B------:R-:W-:Y:S01]  /*5460*/  IADD3 R174, P2, R223, UR4, RZ ;  /* 0x00000004dfae7c10 */ /* 0x000fe2000ff5e0ff */
[----:B------:R-:W5:Y:S01]  /*5470*/  LDG.E.U8 R149, desc[UR20][R148.64] ;  /* 0x0000001494957981 */ /* 0x000f62000c1e1100 */
[----:B------:R-:W-:-:S02]  /*5480*/  IADD3.X R177, R219, UR12, RZ, P1, !PT ;  /* 0x0000000cdbb17c10 */ /* 0x000fc40008ffe4ff */
[----:B------:R-:W-:Y:S01]  /*5490*/  IADD3.X R175, R222, UR12, RZ, P2, !PT ;  /* 0x0000000cdeaf7c10 */ /* 0x000fe200097fe4ff */
[----:B------:R-:W5:Y:S01]  /*54a0*/  LDG.E.U8 R157, desc[UR20][R92.64] ;  /* 0x000000145c9d7981 */ /* 0x000f62000c1e1100 */
[----:B------:R-:W-:-:S03]  /*54b0*/  IADD3.X R91, R199, UR12, RZ, P3, !PT ;  /* 0x0000000cc75b7c10 */ /* 0x000fc60009ffe4ff */
[----:B------:R-:W5:Y:S04]  /*54c0*/  LDG.E.U8 R153, desc[UR20][R176.64] ;  /* 0x00000014b0997981 */ /* 0x000f68000c1e1100 */
[----:B------:R0:W5:Y:S01]  /*54d0*/  LDG.E.U8 R148, desc[UR20][R172.64] ;  /* 0x00000014ac947981 */ /* 0x000162000c1e1100 */
[----:B------:R-:W-:-:S03]  /*54e0*/  IADD3 R166, P3, R217, UR4, RZ ;  /* 0x00000004d9a67c10 */ /* 0x000fc6000ff7e0ff */
[----:B------:R1:W5:Y:S04]  /*54f0*/  LDG.E.U8 R150, desc[UR20][R174.64] ;  /* 0x00000014ae967981 */ /* 0x000368000c1e1100 */
[----:B------:R-:W5:Y:S01]  /*5500*/  LDG.E.U8 R165, desc[UR20][R90.64] ;  /* 0x000000145aa57981 */ /* 0x000f62000c1e1100 */
[----:B0-----:R-:W-:Y:S02]  /*5510*/  IADD3 R172, P1, R226, UR4, RZ ;  /* 0x00000004e2ac7c10 */ /* 0x001fe4000ff3e0ff */
[----:B------:R-:W-:Y:S01]  /*5520*/  IADD3 R176, P2, R229, UR4, RZ ;  /* 0x00000004e5b07c10 */ /* 0x000fe2000ff5e0ff */
[----:B------:R-:W5:Y:S01]  /*5530*/  LDG.E.U8 R154, desc[UR20][R88.64] ;  /* 0x00000014589a7981 */ /* 0x000f62000c1e1100 */
[----:B------:R-:W-:Y:S02]  /*5540*/  IADD3.X R173, R225, UR12, RZ, P1, !PT ;  /* 0x0000000ce1ad7c10 */ /* 0x000fe40008ffe4ff */
[----:B-1----:R-:W-:-:S02]  /*5550*/  IADD3 R174, P1, R233, UR4, RZ ;  /* 0x00000004e9ae7c10 */ /* 0x002fc4000ff3e0ff */
[----:B------:R-:W-:Y:S01]  /*5560*/  IADD3.X R177, R227, UR12, RZ, P2, !PT ;  /* 0x0000000ce3b17c10 */ /* 0x000fe200097fe4ff */
[----:B------:R0:W5:Y:S01]  /*5570*/  LDG.E.U8 R159, desc[UR20][R172.64] ;  /* 0x00000014ac9f7981 */ /* 0x000162000c1e1100 */
[----:B------:R-:W-:Y:S02]  /*5580*/  IADD3.X R167, R215, UR12, RZ, P3, !PT ;  /* 0x0000000cd7a77c10 */ /* 0x000fe40009ffe4ff */
[----:B------:R-:W-:-:S04]  /*5590*/  IADD3.X R175, R231, UR12, RZ, P1, !PT ;  /* 0x0000000ce7af7c10 */ /* 0x000fc80008ffe4ff */
[----:B------:R-:W5:Y:S01]  /*55a0*/  LDG.E.U8 R167, desc[UR20][R166.64] ;  /* 0x00000014a6a77981 */ /* 0x000f62000c1e1100 */
[----:B0-----:R-:W-:-:S03]  /*55b0*/  IADD3 R172, P2, R200, UR4, RZ ;  /* 0x00000004c8ac7c10 */ /* 0x001fc6000ff5e0ff */
[----:B------:R0:W5:Y:S04]  /*55c0*/  LDG.E.U8 R171, desc[UR20][R174.64] ;  /* 0x00000014aeab7981 */ /* 0x000168000c1e1100 */
[----:B------:R-:W2:Y:S01]  /*55d0*/  LDL R200, [R1+0x38] ;  /* 0x0000380001c87983 */ /* 0x000ea20000100800 */
[----:B------:R-:W-:-:S03]  /*55e0*/  IADD3.X R173, R235, UR12, RZ, P2, !PT ;  /* 0x0000000cebad7c10 */ /* 0x000fc600097fe4ff */
[----:B------:R1:W5:Y:S01]  /*55f0*/  LDG.E.U8 R166, desc[UR20][R176.64] ;  /* 0x00000014b0a67981 */ /* 0x000362000c1e1100 */
[----:B0-----:R-:W-:-:S03]  /*5600*/  IADD3 R174, P2, R202, UR4, RZ ;  /* 0x00000004caae7c10 */ /* 0x001fc6000ff5e0ff */
[----:B------:R-:W3:Y:S04]  /*5610*/  LDL R202, [R1+0x48] ;  /* 0x0000480001ca7983 */ /* 0x000ee80000100800 */
[----:B------:R0:W5:Y:S01]  /*5620*/  LDG.E.U8 R178, desc[UR20][R172.64] ;  /* 0x00000014acb27981 */ /* 0x000162000c1e1100 */
[----:B-1----:R-:W-:-:S03]  /*5630*/  IADD3 R176, P1, R208, UR4, RZ ;  /* 0x00000004d0b07c10 */ /* 0x002fc6000ff3e0ff */
[----:B------:R-:W4:Y:S01]  /*5640*/  LDL R208, [R1+0x40] ;  /* 0x0000400001d07983 */ /* 0x000f220000100800 */
[----:B------:R-:W-:Y:S02]  /*5650*/  IADD3.X R177, R214, UR12, RZ, P1, !PT ;  /* 0x0000000cd6b17c10 */ /* 0x000fe40008ffe4ff */
[----:B------:R-:W-:Y:S01]  /*5660*/  IADD3.X R175, R194, UR12, RZ, P2, !PT ;  /* 0x0000000cc2af7c10 */ /* 0x000fe200097fe4ff */
[----:B------:R-:W5:Y:S01]  /*5670*/  LDL R214, [R1+0x94] ;  /* 0x0000940001d67983 */ /* 0x000f620000100800 */
[----:B0-----:R-:W-:-:S03]  /*5680*/  IADD3 R172, P1, R204, UR4, RZ ;  /* 0x00000004ccac7c10 */ /* 0x001fc6000ff3e0ff */
[----:B------:R-:W5:Y:S04]  /*5690*/  LDL R204, [R1+0x50] ;  /* 0x0000500001cc7983 */ /* 0x000f680000100800 */
[----:B------:R-:W5:Y:S04]  /*56a0*/  LDL R194, [R1+0x44] ;  /* 0x0000440001c27983 */ /* 0x000f680000100800 */
[----:B------:R0:W5:Y:S04]  /*56b0*/  LDG.E.U8 R180, desc[UR20][R176.64] ;  /* 0x00000014b0b47981 */ /* 0x000168000c1e1100 */
[----:B------:R1:W5:Y:S01]  /*56c0*/  LDG.E.U8 R182, desc[UR20][R174.64] ;  /* 0x00000014aeb67981 */ /* 0x000362000c1e1100 */
[----:B0-----:R-:W-:-:S03]  /*56d0*/  IADD3 R176, P2, R206, UR4, RZ ;  /* 0x00000004ceb07c10 */ /* 0x001fc6000ff5e0ff */
[----:B------:R-:W5:Y:S01]  /*56e0*/  LDL R206, [R1+0x58] ;  /* 0x0000580001ce7983 */ /* 0x000f620000100800 */
[----:B------:R-:W-:Y:S02]  /*56f0*/  IADD3.X R173, R196, UR12, RZ, P1, !PT ;  /* 0x0000000cc4ad7c10 */ /* 0x000fe40008ffe4ff */
[----:B-1----:R-:W-:Y:S01]  /*5700*/  IADD3 R174, P1, R210, UR4, RZ ;  /* 0x00000004d2ae7c10 */ /* 0x002fe2000ff3e0ff */
[----:B------:R-:W5:Y:S04]  /*5710*/  LDL R196, [R1+0x4c] ;  /* 0x00004c0001c47983 */ /* 0x000f680000100800 */
[----:B------:R-:W5:Y:S01]  /*5720*/  LDL R210, [R1+0x60] ;  /* 0x0000600001d27983 */ /* 0x000f620000100800 */
[----:B------:R-:W-:-:S03]  /*5730*/  IADD3.X R177, R198, UR12, RZ, P2, !PT ;  /* 0x0000000cc6b17c10 */ /* 0x000fc600097fe4ff */
[----:B------:R-:W5:Y:S04]  /*5740*/  LDL R198, [R1+0x54] ;  /* 0x0000540001c67983 */ /* 0x000f680000100800 */
[----:B------:R0:W5:Y:S02]  /*5750*/  LDG.E.U8 R184, desc[UR20][R172.64] ;  /* 0x00000014acb87981 */ /* 0x000164000c1e1100 */
[----:B0-----:R-:W-:Y:S02]  /*5760*/  IADD3 R172, P2, R212, UR4, RZ ;  /* 0x00000004d4ac7c10 */ /* 0x001fe4000ff5e0ff */
[----:B------:R-:W5:Y:S01]  /*5770*/  LDL R212, [R1+0x68] ;  /* 0x0000680001d47983 */ /* 0x000f620000100800 */
[----:B------:R-:W-:-:S03]  /*5780*/  IADD3.X R175, R186, UR12, RZ, P1, !PT ;  /* 0x0000000cbaaf7c10 */ /* 0x000fc60008ffe4ff */
[----:B------:R2:W5:Y:S01]  /*5790*/  LDG.E.U8 R186, desc[UR20][R176.64] ;  /* 0x00000014b0ba7981 */ /* 0x000562000c1e1100 */
[----:B------:R-:W-:-:S03]  /*57a0*/  IADD3.X R173, R188, UR12, RZ, P2, !PT ;  /* 0x0000000cbcad7c10 */ /* 0x000fc600097fe4ff */
[----:B------:R-:W5:Y:S01]  /*57b0*/  LDG.E.U8 R188, desc[UR20][R174.64] ;  /* 0x00000014aebc7981 */ /* 0x000f62000c1e1100 */
[----:B--2---:R-:W-:-:S03]  /*57c0*/  IADD3 R176, P1, R200, UR4, RZ ;  /* 0x00000004c8b07c10 */ /* 0x004fc6000ff3e0ff */
[----:B------:R-:W2:Y:S01]  /*57d0*/  LDL R200, [R1+0x5c] ;  /* 0x00005c0001c87983 */ /* 0x000ea20000100800 */
[----:B------:R-:W-:-:S03]  /*57e0*/  IADD3.X R177, R190, UR12, RZ, P1, !PT ;  /* 0x0000000cbeb17c10 */ /* 0x000fc60008ffe4ff */
[----:B------:R3:W2:Y:S02]  /*57f0*/  LDG.E.U8 R190, desc[UR20][R172.64] ;  /* 0x00000014acbe7981 */ /* 0x0006a4000c1e1100 */
[----:B---3--:R-:W-:Y:S02]  /*5800*/  IADD3 R172, P1, R202, UR4, RZ ;  /* 0x00000004caac7c10 */ /* 0x008fe4000ff3e0ff */
[----:B------:R-:W3:Y:S01]  /*5810*/  LDL R202, [R1+0x64] ;  /* 0x0000640001ca7983 */ /* 0x000ee20000100800 */
[----:B----4-:R-:W-:-:S03]  /*5820*/  IADD3 R174, P2, R208, UR4, RZ ;  /* 0x00000004d0ae7c10 */ /* 0x010fc6000ff5e0ff */
[----:B------:R-:W4:Y:S01]  /*5830*/  LDL R208, [R1+0x7c] ;  /* 0x00007c0001d07983 */ /* 0x000f220000100800 */
[----:B------:R-:W-:-:S03]  /*5840*/  IADD3.X R175, R192, UR12, RZ, P2, !PT ;  /* 0x0000000cc0af7c10 */ /* 0x000fc600097fe4ff */
[----:B------:R0:W4:Y:S01]  /*5850*/  LDG.E.U8 R192, desc[UR20][R176.64] ;  /* 0x00000014b0c07981 */ /* 0x000122000c1e1100 */
[----:B-----5:R-:W-:-:S03]  /*5860*/  IADD3.X R173, R194, UR12, RZ, P1, !PT ;  /* 0x0000000cc2ad7c10 */ /* 0x020fc60008ffe4ff */
[----:B------:R1:W5:Y:S01]  /*5870*/  LDG.E.U8 R194, desc[UR20][R174.64] ;  /* 0x00000014aec27981 */ /* 0x000362000c1e1100 */
[----:B0-----:R-:W-:-:S03]  /*5880*/  IADD3 R176, P2, R204, UR4, RZ ;  /* 0x00000004ccb07c10 */ /* 0x001fc6000ff5e0ff */
[----:B------:R-:W4:Y:S01]  /*5890*/  LDL R204, [R1+0x6c] ;  /* 0x00006c0001cc7983 */ /* 0x000f220000100800 */
[----:B-1----:R-:W-:-:S03]  /*58a0*/  IADD3 R174, P1, R206, UR4, RZ ;  /* 0x00000004ceae7c10 */ /* 0x002fc6000ff3e0ff */
[----:B------:R-:W5:Y:S01]  /*58b0*/  LDL R206, [R1+0x74] ;  /* 0x0000740001ce7983 */ /* 0x000f620000100800 */
[----:B------:R-:W-:-:S03]  /*58c0*/  IADD3.X R177, R196, UR12, RZ, P2, !PT ;  /* 0x0000000cc4b17c10 */ /* 0x000fc600097fe4ff */
[----:B------:R0:W5:Y:S02]  /*58d0*/  LDG.E.U8 R196, desc[UR20][R172.64] ;  /* 0x00000014acc47981 */ /* 0x000164000c1e1100 */
[----:B0-----:R-:W-:Y:S02]  /*58e0*/  IADD3 R172, P2, R210, UR4, RZ ;  /* 0x00000004d2ac7c10 */ /* 0x001fe4000ff5e0ff */
[----:B------:R-:W5:Y:S01]  /*58f0*/  LDL R210, [R1+0x84] ;  /* 0x0000840001d27983 */ /* 0x000f620000100800 */
[----:B------:R-:W-:-:S03]  /*5900*/  IADD3.X R175, R198, UR12, RZ, P1, !PT ;  /* 0x0000000cc6af7c10 */ /* 0x000fc60008ffe4ff */
[----:B------:R0:W5:Y:S02]  /*5910*/  LDG.E.U8 R198, desc[UR20][R176.64] ;  /* 0x00000014b0c67981 */ /* 0x000164000c1e1100 */
[----:B0-----:R-:W-:Y:S02]  /*5920*/  IADD3 R176, P1, R212, UR4, RZ ;  /* 0x00000004d4b07c10 */ /* 0x001fe4000ff3e0ff */
[----:B------:R-:W5:Y:S01]  /*5930*/  LDL R212, [R1+0x8c] ;  /* 0x00008c0001d47983 */ /* 0x000f620000100800 */
[----:B--2---:R-:W-:-:S03]  /*5940*/  IADD3.X R173, R200, UR12, RZ, P2, !PT ;  /* 0x0000000cc8ad7c10 */ /* 0x004fc600097fe4ff */
[----:B------:R0:W2:Y:S02]  /*5950*/  LDG.E.U8 R200, desc[UR20][R174.64] ;  /* 0x00000014aec87981 */ /* 0x0000a4000c1e1100 */
[----:B0-----:R-:W-:Y:S02]  /*5960*/  IADD3 R174, P2, R216, UR4, RZ ;  /* 0x00000004d8ae7c10 */ /* 0x001fe4000ff5e0ff */
[----:B------:R-:W2:Y:S01]  /*5970*/  LDL R216, [R1+0x9c] ;  /* 0x00009c0001d87983 */ /* 0x000ea20000100800 */
[----:B---3--:R-:W-:-:S03]  /*5980*/  IADD3.X R177, R202, UR12, RZ, P1, !PT ;  /* 0x0000000ccab17c10 */ /* 0x008fc60008ffe4ff */
[----:B------:R0:W3:Y:S02]  /*5990*/  LDG.E.U8 R202, desc[UR20][R172.64] ;  /* 0x00000014acca7981 */ /* 0x0000e4000c1e1100 */
[----:B0-----:R-:W-:Y:S02]  /*59a0*/  IADD3 R172, P1, R218, UR4, RZ ;  /* 0x00000004daac7c10 */ /* 0x001fe4000ff3e0ff */
[----:B------:R-:W3:Y:S01]  /*59b0*/  LDL R218, [R1+0xa4] ;  /* 0x0000a40001da7983 */ /* 0x000ee20000100800 */
[----:B----4-:R-:W-:-:S03]  /*59c0*/  IADD3.X R175, R204, UR12, RZ, P2, !PT ;  /* 0x0000000cccaf7c10 */ /* 0x010fc600097fe4ff */
[----:B------:R-:W4:Y:S01]  /*59d0*/  LDG.E.U8 R204, desc[UR20][R176.64] ;  /* 0x00000014b0cc7981 */ /* 0x000f22000c1e1100 */
[----:B-----5:R-:W-:-:S03]  /*59e0*/  IADD3.X R173, R206, UR12, RZ, P1, !PT ;  /* 0x0000000ccead7c10 */ /* 0x020fc60008ffe4ff */
[----:B------:R0:W5:Y:S02]  /*59f0*/  LDG.E.U8 R206, desc[UR20][R174.64] ;  /* 0x00000014aece7981 */ /* 0x000164000c1e1100 */
[----:B0-----:R-:W-:Y:S02]  /*5a00*/  IADD3 R174, P1, R230, UR4, RZ ;  /* 0x00000004e6ae7c10 */ /* 0x001fe4000ff3e0ff */
[----:B------:R-:W4:Y:S01]  /*5a10*/  LDL R230, [R1+0xb4] ;  /* 0x0000b40001e67983 */ /* 0x000f220000100800 */
[----:B------:R-:W-:-:S03]  /*5a20*/  IADD3 R176, P2, R220, UR4, RZ ;  /* 0x00000004dcb07c10 */ /* 0x000fc6000ff5e0ff */
[----:B------:R-:W5:Y:S01]  /*5a30*/  LDL R220, [R1+0xac] ;  /* 0x0000ac0001dc7983 */ /* 0x000f620000100800 */
[----:B------:R-:W-:-:S03]  /*5a40*/  IADD3.X R177, R208, UR12, RZ, P2, !PT ;  /* 0x0000000cd0b17c10 */ /* 0x000fc600097fe4ff */
[----:B------:R0:W5:Y:S01]  /*5a50*/  LDG.E.U8 R208, desc[UR20][R172.64] ;  /* 0x00000014acd07981 */ /* 0x000162000c1e1100 */
[----:B------:R-:W-:-:S03]  /*5a60*/  IADD3.X R175, R210, UR12, RZ, P1, !PT ;  /* 0x0000000cd2af7c10 */ /* 0x000fc60008ffe4ff */
[----:B------:R1:W5:Y:S01]  /*5a70*/  LDG.E.U8 R210, desc[UR20][R176.64] ;  /* 0x00000014b0d27981 */ /* 0x000362000c1e1100 */
[----:B0-----:R-:W-:-:S03]  /*5a80*/  IADD3 R172, P2, R232, UR4, RZ ;  /* 0x00000004e8ac7c10 */ /* 0x001fc6000ff5e0ff */
[----:B------:R-:W5:Y:S01]  /*5a90*/  LDL R232, [R1+0xc0] ;  /* 0x0000c00001e87983 */ /* 0x000f620000100800 */
[----:B-1----:R-:W-:-:S03]  /*5aa0*/  IADD3 R176, P1, R234, UR4, RZ ;  /* 0x00000004eab07c10 */ /* 0x002fc6000ff3e0ff */
        /* <DEDUP_REMOVED lines=16> */
[----:B------:R-:W3:Y:S02]  /*5bb0*/  LDL R228, [R1+0xd4] ;  /* 0x0000d40001e47983 */ /* 0x000ee40000100800 */
[----:B----4-:R-:W-:Y:S02]  /*5bc0*/  IADD3.X R175, R230, UR12, RZ, P1, !PT ;  /* 0x0000000ce6af7c10 */ /* 0x010fe40008ffe4ff */
[----:B------:R-:W4:Y:S01]  /*5bd0*/  LDL R230, [R1+0xdc] ;  /* 0x0000dc0001e67983 */ /* 0x000f220000100800 */
[----:B-----5:R-:W-:-:S03]  /*5be0*/  IADD3.X R177, R220, UR12, RZ, P2, !PT ;  /* 0x0000000cdcb17c10 */ /* 0x020fc600097fe4ff */
[----:B------:R0:W5:Y:S04]  /*5bf0*/  LDG.E.U8 R220, desc[UR20][R172.64] ;  /* 0x00000014acdc7981 */ /* 0x000168000c1e1100 */
[----:B------:R-:W5:Y:S01]  /*5c00*/  LDG.E.U8 R176, desc[UR20][R176.64] ;  /* 0x00000014b0b07981 */ /* 0x000f62000c1e1100 */
[----:B0-----:R-:W-:-:S03]  /*5c10*/  IADD3 R172, P1, R232, UR4, RZ ;  /* 0x00000004e8ac7c10 */ /* 0x001fc6000ff3e0ff */
[----:B------:R0:W5:Y:S04]  /*5c20*/  LDG.E.U8 R177, desc[UR20][R174.64] ;  /* 0x00000014aeb17981 */ /* 0x000168000c1e1100 */
[----:B------:R-:W5:Y:S01]  /*5c30*/  LDL R232, [R1+0xe4] ;  /* 0x0000e40001e87983 */ /* 0x000f620000100800 */
[----:B------:R-:W-:-:S03]  /*5c40*/  IADD3.X R173, R234, UR12, RZ, P1, !PT ;  /* 0x0000000ceaad7c10 */ /* 0x000fc60008ffe4ff */
[----:B------:R-:W5:Y:S01]  /*5c50*/  LDL R234, [R1+0xec] ;  /* 0x0000ec0001ea7983 */ /* 0x000f620000100800 */
[----:B0-----:R-:W-:-:S03]  /*5c60*/  IADD3 R174, P2, R236, UR4, RZ ;  /* 0x00000004ecae7c10 */ /* 0x001fc6000ff5e0ff */
[----:B------:R-:W5:Y:S01]  /*5c70*/  LDL R236, [R1+0xf4] ;  /* 0x0000f40001ec7983 */ /* 0x000f620000100800 */
[----:B------:R-:W-:-:S03]  /*5c80*/  IADD3.X R175, R224, UR12, RZ, P2, !PT ;  /* 0x0000000ce0af7c10 */ /* 0x000fc600097fe4ff */
[----:B------:R0:W5:Y:S04]  /*5c90*/  LDG.E.U8 R224, desc[UR20][R172.64] ;  /* 0x00000014ace07981 */ /* 0x000168000c1e1100 */
[----:B------:R-:W5:Y:S01]  /*5ca0*/  LDG.E.U8 R174, desc[UR20][R174.64] ;  /* 0x00000014aeae7981 */ /* 0x000f62000c1e1100 */
[----:B0-----:R-:W-:-:S03]  /*5cb0*/  IADD3 R172, P1, R240, UR4, RZ ;  /* 0x00000004f0ac7c10 */ /* 0x001fc6000ff3e0ff */
[----:B------:R-:W5:Y:S01]  /*5cc0*/  LDL R240, [R1+0x108] ;  /* 0x0001080001f07983 */ /* 0x000f620000100800 */
[----:B------:R-:W-:-:S03]  /*5cd0*/  IADD3.X R173, R237, UR12, RZ, P1, !PT ;  /* 0x0000000cedad7c10 */ /* 0x000fc60008ffe4ff */
[----:B------:R-:W5:Y:S04]  /*5ce0*/  LDL R237, [R1+0xfc] ;  /* 0x0000fc0001ed7983 */ /* 0x000f680000100800 */
[----:B------:R2:W5:Y:S02]  /*5cf0*/  LDG.E.U8 R175, desc[UR20][R172.64] ;  /* 0x00000014acaf7981 */ /* 0x000564000c1e1100 */
[----:B--2---:R-:W-:Y:S02]  /*5d00*/  IADD3 R172, P1, R238, UR4, RZ ;  /* 0x00000004eeac7c10 */ /* 0x004fe4000ff3e0ff */
[----:B------:R-:W2:Y:S02]  /*5d10*/  LDL R238, [R1+0x104] ;  /* 0x0001040001ee7983 */ /* 0x000ea40000100800 */
[----:B---3--:R-:W-:-:S05]  /*5d20*/  IADD3.X R173, R228, UR12, RZ, P1, !PT ;  /* 0x0000000ce4ad7c10 */ /* 0x008fca0008ffe4ff */
[----:B------:R0:W3:Y:S02]  /*5d30*/  LDG.E.U8 R228, desc[UR20][R172.64] ;  /* 0x00000014ace47981 */ /* 0x0000e4000c1e1100 */
[----:B0-----:R-:W-:Y:S01]  /*5d40*/  IADD3 R172, P1, R244, UR4, RZ ;  /* 0x00000004f4ac7c10 */ /* 0x001fe2000ff3e0ff */
[----:B------:R-:W-:Y:S01]  /*5d50*/  WARPGROUP.ARRIVE ;  /* 0x00000000000079c5 */ /* 0x000fe20000000000 */
[----:B------:R-:W3:Y:S02]  /*5d60*/  LDL R244, [R1+0x140] ;  /* 0x0001400001f47983 */ /* 0x000ee40000100800 */
[----:B----4-:R-:W-:-:S05]  /*5d70*/  IADD3.X R173, R230, UR12, RZ, P1, !PT ;  /* 0x0000000ce6ad7c10 */ /* 0x010fca0008ffe4ff */
[----:B------:R0:W4:Y:S02]  /*5d80*/  LDG.E.U8 R230, desc[UR20][R172.64] ;  /* 0x00000014ace67981 */ /* 0x000124000c1e1100 */
[----:B0-----:R-:W-:Y:S02]  /*5d90*/  IADD3 R172, P1, R242, UR4, RZ ;  /* 0x00000004f2ac7c10 */ /* 0x001fe4000ff3e0ff */
[----:B------:R-:W3:Y:S02]  /*5da0*/  LDL R242, [R1+0x110] ;  /* 0x0001100001f27983 */ /* 0x000ee40000100800 */
[----:B-----5:R-:W-:-:S05]  /*5db0*/  IADD3.X R173, R232, UR12, RZ, P1, !PT ;  /* 0x0000000ce8ad7c10 */ /* 0x020fca0008ffe4ff */
[----:B------:R0:W5:Y:S02]  /*5dc0*/  LDG.E.U8 R232, desc[UR20][R172.64] ;  /* 0x00000014ace87981 */ /* 0x000164000c1e1100 */
[----:B0-----:R-:W-:Y:S01]  /*5dd0*/  IADD3 R172, P1, R243, UR4, RZ ;  /* 0x00000004f3ac7c10 */ /* 0x001fe2000ff3e0ff */
[----:B------:R-:W-:Y:S01]  /*5de0*/  UMOV UR17, 0x40000040 ;  /* 0x4000004000117882 */ /* 0x000fe20000000000 */
[----:B------:R-:W-:Y:S01]  /*5df0*/  UMOV UR18, UR6 ;  /* 0x0000000600127c82 */ /* 0x000fe20008000000 */
[----:B------:R-:W-:Y:S01]  /*5e00*/  UMOV UR19, 0x40000040 ;  /* 0x4000004000137882 */ /* 0x000fe20000000000 */
[----:B------:R-:W-:Y:S01]  /*5e10*/  IADD3.X R173, R234, UR12, RZ, P1, !PT ;  /* 0x0000000ceaad7c10 */ /* 0x000fe20008ffe4ff */
[----:B------:R-:W4:Y:S01]  /*5e20*/  LDL R243, [R1+0x13c] ;  /* 0x00013c0001f37983 */ /* 0x000f220000100800 */
[----:B------:R-:W-:Y:S03]  /*5e30*/  QGMMA.64x64x32.F32.E4M3.E4M3 R88, gdesc[UR16], RZ, !UPT ;  /* 0x00e00000105879f3 */ /* 0x000fe6000c7008ff */
[----:B------:R0:W5:Y:S02]  /*5e40*/  LDG.E.U8 R234, desc[UR20][R172.64] ;  /* 0x00000014acea7981 */ /* 0x000164000c1e1100 */
[----:B0-----:R-:W-:-:S02]  /*5e50*/  IADD3 R172, P1, R239, UR4, RZ ;  /* 0x00000004efac7c10 */ /* 0x001fc4000ff3e0ff */
[----:B------:R-:W4:Y:S02]  /*5e60*/  LDL R239, [R1+0x10c] ;  /* 0x00010c0001ef7983 */ /* 0x000f240000100800 */
[----:B------:R-:W-:-:S05]  /*5e70*/  IADD3.X R173, R236, UR12, RZ, P1, !PT ;  /* 0x0000000cecad7c10 */ /* 0x000fca0008ffe4ff */
[----:B------:R0:W5:Y:S02]  /*5e80*/  LDG.E.U8 R236, desc[UR20][R172.64] ;  /* 0x00000014acec7981 */ /* 0x000164000c1e1100 */
[----:B0-----:R-:W-:Y:S02]  /*5e90*/  IADD3 R172, P1, R241, UR4, RZ ;  /* 0x00000004f1ac7c10 */ /* 0x001fe4000ff3e0ff */
[----:B------:R-:W5:Y:S02]  /*5ea0*/  LDL R241, [R1+0x11c] ;  /* 0x00011c0001f17983 */ /* 0x000f640000100800 */
[----:B------:R-:W-:-:S05]  /*5eb0*/  IADD3.X R173, R237, UR12, RZ, P1, !PT ;  /* 0x0000000cedad7c10 */ /* 0x000fca0008ffe4ff */
[----:B------:R0:W5:Y:S02]  /*5ec0*/  LDG.E.U8 R237, desc[UR20][R172.64] ;  /* 0x00000014aced7981 */ /* 0x000164000c1e1100 */
[----:B0-----:R-:W-:Y:S02]  /*5ed0*/  IADD3 R172, P1, R240, UR4, RZ ;  /* 0x00000004f0ac7c10 */ /* 0x001fe4000ff3e0ff */
[----:B------:R-:W5:Y:S01]  /*5ee0*/  LDL R240, [R1+0x114] ;  /* 0x0001140001f07983 */ /* 0x000f620000100800 */
[----:B------:R-:W-:Y:S04]  /*5ef0*/  QGMMA.64x64x32.F32.E4M3.E4M3 R88, gdesc[UR8], R88 ;  /* 0x00e00000085879f3 */ /* 0x000fe80008700858 */
[----:B------:R-:W-:Y:S01]  /*5f00*/  QGMMA.64x64x32.F32.E4M3.E4M3 R88, gdesc[UR28], R88 ;  /* 0x00e000001c5879f3 */ /* 0x000fe20008700858 */
[----:B--2---:R-:W-:-:S03]  /*5f10*/  IADD3.X R173, R238, UR12, RZ, P1, !PT ;  /* 0x0000000ceead7c10 */ /* 0x004fc60008ffe4ff */
[----:B------:R-:W-:Y:S02]  /*5f20*/  QGMMA.64x64x32.F32.E4M3.E4M3 R88, gdesc[UR24], R88, gsb0 ;  /* 0x00e00000185879f3 */ /* 0x000fe40008000858 */
[----:B------:R3:W2:Y:S02]  /*5f30*/  LDG.E.U8 R238, desc[UR20][R172.64] ;  /* 0x00000014acee7981 */ /* 0x0006a4000c1e1100 */
[----:B---3--:R-:W-:Y:S02]  /*5f40*/  IADD3 R172, P1, R242, UR4, RZ ;  /* 0x00000004f2ac7c10 */ /* 0x008fe4000ff3e0ff */
[----:B------:R-:W3:Y:S02]  /*5f50*/  LDL R242, [R1+0x124] ;  /* 0x0001240001f27983 */ /* 0x000ee40000100800 */
[----:B----4-:R-:W-:-:S05]  /*5f60*/  IADD3.X R173, R239, UR12, RZ, P1, !PT ;  /* 0x0000000cefad7c10 */ /* 0x010fca0008ffe4ff */
[----:B------:R0:W4:Y:S02]  /*5f70*/  LDG.E.U8 R239, desc[UR20][R172.64] ;  /* 0x00000014acef7981 */ /* 0x000124000c1e1100 */
[----:B0-----:R-:W-:-:S04]  /*5f80*/  IADD3 R172, P1, R251, UR4, RZ ;  /* 0x00000004fbac7c10 */ /* 0x001fc8000ff3e0ff */
[----:B-----5:R-:W-:-:S05]  /*5f90*/  IADD3.X R173, R240, UR12, RZ, P1, !PT ;  /* 0x0000000cf0ad7c10 */ /* 0x020fca0008ffe4ff */
[----:B------:R0:W5:Y:S02]  /*5fa0*/  LDG.E.U8 R240, desc[UR20][R172.64] ;  /* 0x00000014acf07981 */ /* 0x000164000c1e1100 */
[----:B0-----:R-:W-:-:S04]  /*5fb0*/  IADD3 R172, P1, R250, UR4, RZ ;  /* 0x00000004faac7c10 */ /* 0x001fc8000ff3e0ff */
[----:B------:R-:W-:-:S05]  /*5fc0*/  IADD3.X R173, R241, UR12, RZ, P1, !PT ;  /* 0x0000000cf1ad7c10 */ /* 0x000fca0008ffe4ff */
[----:B------:R0:W5:Y:S02]  /*5fd0*/  LDG.E.U8 R241, desc[UR20][R172.64] ;  /* 0x00000014acf17981 */ /* 0x000164000c1e1100 */
[----:B0-----:R-:W-:Y:S01]  /*5fe0*/  IADD3 R172, P1, R249, UR4, RZ ;  /* 0x00000004f9ac7c10 */ /* 0x001fe2000ff3e0ff */
[----:B------:R-:W-:-:S03]  /*5ff0*/  WARPGROUP.DEPBAR.LE gsb0, 0x0 ;  /* 0x00008000000079c5 */ /* 0x000fc60000010000 */
[----:B---3--:R-:W-:-:S05]  /*6000*/  IADD3.X R173, R242, UR12, RZ, P1, !PT ;  /* 0x0000000cf2ad7c10 */ /* 0x008fca0008ffe4ff */
[----:B------:R0:W3:Y:S02]  /*6010*/  LDG.E.U8 R242, desc[UR20][R172.64] ;  /* 0x00000014acf27981 */ /* 0x0000e4000c1e1100 */
[----:B0-----:R-:W-:-:S04]  /*6020*/  IADD3 R172, P1, R248, UR4, RZ ;  /* 0x00000004f8ac7c10 */ /* 0x001fc8000ff3e0ff */
[----:B------:R-:W-:-:S05]  /*6030*/  IADD3.X R173, R245, UR12, RZ, P1, !PT ;  /* 0x0000000cf5ad7c10 */ /* 0x000fca0008ffe4ff */
[----:B------:R0:W5:Y:S02]  /*6040*/  LDG.E.U8 R245, desc[UR20][R172.64] ;  /* 0x00000014acf57981 */ /* 0x000164000c1e1100 */
[----:B0-----:R-:W-:-:S04]  /*6050*/  IADD3 R172, P1, R247, UR4, RZ ;  /* 0x00000004f7ac7c10 */ /* 0x001fc8000ff3e0ff */
[----:B------:R-:W-:-:S05]  /*6060*/  IADD3.X R173, R246, UR12, RZ, P1, !PT ;  /* 0x0000000cf6ad7c10 */ /* 0x000fca0008ffe4ff */
[----:B------:R0:W5:Y:S02]  /*6070*/  LDG.E.U8 R246, desc[UR20][R172.64] ;  /* 0x00000014acf67981 */ /* 0x000164000c1e1100 */
[----:B0-----:R-:W-:-:S04]  /*6080*/  IADD3 R172, P1, R244, UR4, RZ ;  /* 0x00000004f4ac7c10 */ /* 0x001fc8000ff3e0ff */
[----:B------:R-:W-:-:S05]  /*6090*/  IADD3.X R173, R243, UR12, RZ, P1, !PT ;  /* 0x0000000cf3ad7c10 */ /* 0x000fca0008ffe4ff */
[----:B------:R0:W5:Y:S01]  /*60a0*/  LDG.E.U8 R247, desc[UR20][R172.64] ;  /* 0x00000014acf77981 */ /* 0x000162000c1e1100 */
[----:B------:R-:W-:Y:S01]  /*60b0*/  FMUL R243, R88, UR32 ;  /* 0x0000002058f37c20 */ /* 0x000fe20008400000 */
[----:B------:R-:W-:Y:S01]  /*60c0*/  FMUL R244, R92, UR32 ;  /* 0x000000205cf47c20 */ /* 0x000fe20008400000 */
[----:B------:R-:W-:Y:S01]  /*60d0*/  BAR.SYNC.DEFER_BLOCKING 0x0 ;  /* 0x0000000000007b1d */ /* 0x000fe20000010000 */
[----:B0-----:R-:W-:Y:S01]  /*60e0*/  FMUL R172, R90, UR32 ;  /* 0x000000205aac7c20 */ /* 0x001fe20008400000 */
[----:B------:R-:W-:-:S05]  /*60f0*/  FMUL R173, R91, UR32 ;  /* 0x000000205bad7c20 */ /* 0x000fca0008400000 */
[----:B------:R-:W-:Y:S01]  /*6100*/  FMNMX R172, R172, R173, !PT ;  /* 0x000000adacac7209 */ /* 0x000fe20007800000 */
        /* <DEDUP_REMOVED lines=29> */
[----:B------:R-:W-:Y:S02]  /*62e0*/  FMNMX R243, R243, R172, !PT ;  /* 0x000000acf3f37209 */ /* 0x000fe40007800000 */
[----:B------:R-:W0:Y:S02]  /*62f0*/  SHFL.BFLY PT, R172, R173, 0x2, 0x1f ;  /* 0x0c401f00adac7f89 */ /* 0x000e2400000e0000 */
[----:B------:R-:W-:Y:S01]  /*6300*/  FMNMX R243, R244, R243, !PT ;  /* 0x000000f3f4f37209 */ /* 0x000fe20007800000 */
[----:B------:R-:W-:-:S05]  /*6310*/  FMUL R244, R93, UR32 ;  /* 0x000000205df47c20 */ /* 0x000fca0008400000 */
[----:B------:R-:W-:Y:S01]  /*6320*/  FMNMX R243, R244, R243, !PT ;  /* 0x000000f3f4f37209 */ /* 0x000fe20007800000 */
[----:B------:R-:W-:-:S05]  /*6330*/  FMUL R244, R96, UR32 ;  /* 0x0000002060f47c20 */ /* 0x000fca0008400000 */
[----:B------:R-:W-:Y:S01]  /*6340*/  FMNMX R243, R244, R243, !PT ;  /* 0x000000f3f4f37209 */ /* 0x000fe20007800000 */
[----:B------:R-:W-:-:S05]  /*6350*/  FMUL R244, R97, UR32 ;  /* 0x0000002061f47c20 */ /* 0x000fca0008400000 */
[----:B------:R-:W-:Y:S02]  /*6360*/  FMNMX R243, R244, R243, !PT ;  /* 0x000000f3f4f37209 */ /* 0x000fe40007800000 */
[----:B0-----:R-:W-:Y:S01]  /*6370*/  FMNMX R172, R173, R172, !PT ;  /* 0x000000acadac7209 */ /* 0x001fe20007800000 */
[----:B------:R-:W-:Y:S01]  /*6380*/  FMUL R173, R100, UR32 ;  /* 0x0000002064ad7c20 */ /* 0x000fe20008400000 */
[----:B------:R-:W-:-:S04]  /*6390*/  FMUL R244, R101, UR32 ;  /* 0x0000002065f47c20 */ /* 0x000fc80008400000 */
        /* <DEDUP_REMOVED lines=10> */
[----:B------:R-:W-:-:S03]  /*6440*/  FMUL R173, R109, UR32 ;  /* 0x000000206dad7c20 */ /* 0x000fc60008400000 */
[----:B------:R-:W-:Y:S02]  /*6450*/  FMNMX R172, R172, R147, !PT ;  /* 0x00000093acac7209 */ /* 0x000fe40007800000 */
[----:B------:R-:W-:Y:S01]  /*6460*/  FMNMX R243, R173, R243, !PT ;  /* 0x000000f3adf37209 */ /* 0x000fe20007800000 */
[----:B------:R-:W-:Y:S02]  /*6470*/  FMUL R173, R112, UR32 ;  /* 0x0000002070ad7c20 */ /* 0x000fe40008400000 */
[----:B------:R-:W-:-:S03]  /*6480*/  FFMA R244, R90, UR32, -R172 ;  /* 0x000000205af47c23 */ /* 0x000fc600080008ac */
[----:B------:R-:W-:Y:S01]  /*6490*/  FMNMX R90, R173, R243, !PT ;  /* 0x000000f3ad5a7209 */ /* 0x000fe20007800000 */
[----:B------:R-:W-:Y:S01]  /*64a0*/  FMUL R243, R113, UR32 ;  /* 0x0000002071f37c20 */ /* 0x000fe20008400000 */
[----:B------:R-:W-:-:S04]  /*64b0*/  FFMA R91, R91, UR32, -R172 ;  /* 0x000000205b5b7c23 */ /* 0x000fc800080008ac */
[----:B------:R-:W-:Y:S01]  /*64c0*/  FMNMX R90, R243, R90, !PT ;  /* 0x0000005af35a7209 */ /* 0x000fe20007800000 */
[----:B------:R-:W-:Y:S01]  /*64d0*/  FMUL R243, R91, 1.4426950216293334961 ;  /* 0x3fb8aa3b5bf37820 */ /* 0x000fe20000400000 */
[----:B------:R-:W-:-:S05]  /*64e0*/  FMUL R91, R116, UR32 ;  /* 0x00000020745b7c20 */ /* 0x000fca0008400000 */
[----:B------:R-:W-:Y:S01]  /*64f0*/  FMNMX R90, R91, R90, !PT ;  /* 0x0000005a5b5a7209 */ /* 0x000fe20007800000 */
[----:B------:R-:W-:Y:S01]  /*6500*/  FMUL R91, R117, UR32 ;  /* 0x00000020755b7c20 */ /* 0x000fe20008400000 */
[----:B------:R-:W-:-:S04]  /*6510*/  FFMA R94, R94, UR32, -R172 ;  /* 0x000000205e5e7c23 */ /* 0x000fc800080008ac */
[----:B------:R-:W-:Y:S01]  /*6520*/  FMNMX R90, R91, R90, !PT ;  /* 0x0000005a5b5a7209 */ /* 0x000fe20007800000 */
[----:B------:R-:W-:Y:S01]  /*6530*/  FMUL R94, R94, 1.4426950216293334961 ;  /* 0x3fb8aa3b5e5e7820 */ /* 0x000fe20000400000 */
[----:B------:R-:W-:Y:S01]  /*6540*/  FMUL R173, R244, 1.4426950216293334961 ;  /* 0x3fb8aa3bf4ad7820 */ /* 0x000fe20000400000 */
[--C-:B------:R-:W-:Y:S02]  /*6550*/  FFMA R95, R95, UR32, -R172.reuse ;  /* 0x000000205f5f7c23 */ /* 0x100fe400080008ac */
[----:B------:R-:W0:Y:S01]  /*6560*/  SHFL.BFLY PT, R91, R90, 0x2, 0x1f ;  /* 0x0c401f005a5b7f89 */ /* 0x000e2200000e0000 */
[----:B------:R1:W-:Y:S01]  /*6570*/  MUFU.EX2 R244, R94 ;  /* 0x0000005e00f47308 */ /* 0x0003e20000000800 */
[----:B------:R-:W-:Y:S01]  /*6580*/  FMUL R95, R95, 1.4426950216293334961 ;  /* 0x3fb8aa3b5f5f7820 */ /* 0x000fe20000400000 */
[----:B-1----:R-:W-:-:S06]  /*6590*/  FFMA R94, R98, UR32, -R172 ;  /* 0x00000020625e7c23 */ /* 0x002fcc00080008ac */
[----:B------:R1:W2:Y:S01]  /*65a0*/  MUFU.EX2 R98, R95 ;  /* 0x0000005f00627308 */ /* 0x0002a20000000800 */
[----:B------:R-:W-:Y:S01]  /*65b0*/  FMUL R94, R94, 1.4426950216293334961 ;  /* 0x3fb8aa3b5e5e7820 */ /* 0x000fe20000400000 */
[----:B-1----:R-:W-:-:S06]  /*65c0*/  FFMA R95, R99, UR32, -R172 ;  /* 0x00000020635f7c23 */ /* 0x002fcc00080008ac */
[----:B------:R1:W-:Y:S01]  /*65d0*/  MUFU.EX2 R99, R94 ;  /* 0x0000005e00637308 */ /* 0x0003e20000000800 */
[----:B------:R-:W-:Y:S01]  /*65e0*/  FMUL R95, R95, 1.4426950216293334961 ;  /* 0x3fb8aa3b5f5f7820 */ /* 0x000fe20000400000 */
[----:B-1----:R-:W-:-:S06]  /*65f0*/  FFMA R94, R102, UR32, -R172 ;  /* 0x00000020665e7c23 */ /* 0x002fcc00080008ac */
[----:B------:R1:W-:Y:S01]  /*6600*/  MUFU.EX2 R102, R95 ;  /* 0x0000005f00667308 */ /* 0x0003e20000000800 */
[----:B------:R-:W-:Y:S01]  /*6610*/  FMUL R94, R94, 1.4426950216293334961 ;  /* 0x3fb8aa3b5e5e7820 */ /* 0x000fe20000400000 */
[----:B0-----:R-:W-:Y:S01]  /*6620*/  FMNMX R90, R90, R91, !PT ;  /* 0x0000005b5a5a7209 */ /* 0x001fe20007800000 */
[----:B-1----:R-:W-:-:S05]  /*6630*/  FFMA R95, R103, UR32, -R172 ;  /* 0x00000020675f7c23 */ /* 0x002fca00080008ac */
[----:B------:R0:W-:Y:S02]  /*6640*/  MUFU.EX2 R103, R94 ;  /* 0x0000005e00677308 */ /* 0x0001e40000000800 */
[----:B0-----:R-:W-:-:S04]  /*6650*/  FFMA R94, R106, UR32, -R172 ;  /* 0x000000206a5e7c23 */ /* 0x001fc800080008ac */
[----:B------:R-:W-:Y:S01]  /*6660*/  FMUL R91, R94, 1.4426950216293334961 ;  /* 0x3fb8aa3b5e5b7820 */ /* 0x000fe20000400000 */
[----:B------:R-:W-:-:S03]  /*6670*/  FFMA R94, R107, UR32, -R172 ;  /* 0x000000206b5e7c23 */ /* 0x000fc600080008ac */
[----:B------:R0:W-:Y:S02]  /*6680*/  MUFU.EX2 R107, R91 ;  /* 0x0000005b006b7308 */ /* 0x0001e40000000800 */
[----:B0-----:R-:W0:Y:S02]  /*6690*/  SHFL.BFLY PT, R91, R90, 0x1, 0x1f ;  /* 0x0c201f005a5b7f89 */ /* 0x001e2400000e0000 */
[----:B0-----:R-:W-:Y:S01]  /*66a0*/  FMNMX R91, R90, R91, !PT ;  /* 0x0000005b5a5b7209 */ /* 0x001fe20007800000 */
[----:B------:R-:W-:-:S03]  /*66b0*/  FFMA R90, R118, UR32, -R172 ;  /* 0x00000020765a7c23 */ /* 0x000fc600080008ac */
[----:B------:R-:W-:-:S05]  /*66c0*/  FMNMX R118, R91, R146, !PT ;  /* 0x000000925b767209 */ /* 0x000fca0007800000 */
[--C-:B------:R-:W-:Y:S01]  /*66d0*/  FFMA R88, R88, UR32, -R118.reuse ;  /* 0x0000002058587c23 */ /* 0x100fe20008000876 */
[----:B------:R-:W-:-:S03]  /*66e0*/  FFMA R89, R89, UR32, -R118 ;  /* 0x0000002059597c23 */ /* 0x000fc60008000876 */
[----:B------:R-:W-:Y:S01]  /*66f0*/  FMUL R88, R88, 1.4426950216293334961 ;  /* 0x3fb8aa3b58587820 */ /* 0x000fe20000400000 */
[----:B------:R-:W-:-:S03]  /*6700*/  FMUL R89, R89, 1.4426950216293334961 ;  /* 0x3fb8aa3b59597820 */ /* 0x000fc60000400000 */
[----:B------:R0:W-:Y:S08]  /*6710*/  MUFU.EX2 R250, R88 ;  /* 0x0000005800fa7308 */ /* 0x0001f00000000800 */
[----:B------:R1:W-:Y:S01]  /*6720*/  MUFU.EX2 R251, R89 ;  /* 0x0000005900fb7308 */ /* 0x0003e20000000800 */
[----:B0-----:R-:W-:-:S04]  /*6730*/  FFMA R88, R96, UR32, -R118 ;  /* 0x0000002060587c23 */ /* 0x001fc80008000876 */
[----:B------:R-:W-:Y:S01]  /*6740*/  FMUL R88, R88, 1.4426950216293334961 ;  /* 0x3fb8aa3b58587820 */ /* 0x000fe20000400000 */
[----:B-1----:R-:W-:-:S03]  /*6750*/  FFMA R89, R97, UR32, -R118 ;  /* 0x0000002061597c23 */ /* 0x002fc60008000876 */
[----:B------:R0:W-:Y:S01]  /*6760*/  MUFU.EX2 R97, R88 ;  /* 0x0000005800617308 */ /* 0x0001e20000000800 */
[----:B------:R-:W-:Y:S01]  /*6770*/  FMUL R89, R89, 1.4426950216293334961 ;  /* 0x3fb8aa3b59597820 */ /* 0x000fe20000400000 */
[----:B0-----:R-:W-:-:S06]  /*6780*/  FFMA R88, R100, UR32, -R118 ;  /* 0x0000002064587c23 */ /* 0x001fcc0008000876 */
[----:B------:R0:W-:Y:S01]  /*6790*/  MUFU.EX2 R100, R89 ;  /* 0x0000005900647308 */ /* 0x0001e20000000800 */
[----:B------:R-:W-:Y:S01]  /*67a0*/  FMUL R88, R88, 1.4426950216293334961 ;  /* 0x3fb8aa3b58587820 */ /* 0x000fe20000400000 */
[--C-:B------:R-:W-:Y:S01]  /*67b0*/  FFMA R92, R92, UR32, -R118.reuse ;  /* 0x000000205c5c7c23 */ /* 0x100fe20008000876 */
[--C-:B0-----:R-:W-:Y:S01]  /*67c0*/  FFMA R89, R101, UR32, -R118.reuse ;  /* 0x0000002065597c23 */ /* 0x101fe20008000876 */
[----:B------:R-:W-:-:S04]  /*67d0*/  FFMA R93, R93, UR32, -R118 ;  /* 0x000000205d5d7c23 */ /* 0x000fc80008000876 */
[----:B------:R0:W-:Y:S01]  /*67e0*/  MUFU.EX2 R101, R88 ;  /* 0x0000005800657308 */ /* 0x0001e20000000800 */
[----:B------:R-:W-:Y:S01]  /*67f0*/  FMUL R89, R89, 1.4426950216293334961 ;  /* 0x3fb8aa3b59597820 */ /* 0x000fe20000400000 */
[----:B------:R-:W-:Y:S01]  /*6800*/  FMUL R92, R92, 1.4426950216293334961 ;  /* 0x3fb8aa3b5c5c7820 */ /* 0x000fe20000400000 */
[----:B------:R-:W-:Y:S01]  /*6810*/  FMUL R93, R93, 1.4426950216293334961 ;  /* 0x3fb8aa3b5d5d7820 */ /* 0x000fe20000400000 */
[----:B0-----:R-:W-:-:S04]  /*6820*/  FFMA R88, R104, UR32, -R118 ;  /* 0x0000002068587c23 */ /* 0x001fc80008000876 */
[----:B------:R0:W-:Y:S01]  /*6830*/  MUFU.EX2 R104, R89 ;  /* 0x0000005900687308 */ /* 0x0001e20000000800 */
[----:B------:R-:W-:-:S07]  /*6840*/  FMUL R88, R88, 1.4426950216293334961 ;  /* 0x3fb8aa3b58587820 */ /* 0x000fce0000400000 */
[----:B------:R-:W-:Y:S01]  /*6850*/  MUFU.EX2 R173, R173 ;  /* 0x000000ad00ad7308 */ /* 0x000fe20000000800 */
[----:B0-----:R-:W-:-:S04]  /*6860*/  FFMA R89, R105, UR32, -R118 ;  /* 0x0000002069597c23 */ /* 0x001fc80008000876 */
[----:B------:R-:W-:-:S03]  /*6870*/  FMUL R89, R89, 1.4426950216293334961 ;  /* 0x3fb8aa3b59597820 */ /* 0x000fc60000400000 */
[----:B------:R-:W-:Y:S01]  /*6880*/  MUFU.EX2 R243, R243 ;  /* 0x000000f300f37308 */ /* 0x000fe20000000800 */
[----:B------:R-:W-:Y:S01]  /*6890*/  FMUL R95, R95, 1.4426950216293334961 ;  /* 0x3fb8aa3b5f5f7820 */ /* 0x000fe20000400000 */
[----:B------:R-:W-:-:S06]  /*68a0*/  FMUL R94, R94, 1.4426950216293334961 ;  /* 0x3fb8aa3b5e5e7820 */ /* 0x000fcc0000400000 */
[----:B------:R-:W-:Y:S08]  /*68b0*/  MUFU.EX2 R252, R92 ;  /* 0x0000005c00fc7308 */ /* 0x000ff00000000800 */
[----:B------:R-:W0:Y:S01]  /*68c0*/  MUFU.EX2 R96, R93 ;  /* 0x0000005d00607308 */ /* 0x000e220000000800 */
[----:B------:R-:W-:-:S07]  /*68d0*/  FMUL R90, R90, 1.4426950216293334961 ;  /* 0x3fb8aa3b5a5a7820 */ /* 0x000fce0000400000 */
[----:B------:R1:W-:Y:S01]  /*68e0*/  MUFU.EX2 R105, R88 ;  /* 0x0000005800697308 */ /* 0x0003e20000000800 */
[----:B------:R-:W-:Y:S01]  /*68f0*/  FFMA R91, R119, UR32, -R172 ;  /* 0x00000020775b7c23 */ /* 0x000fe200080008ac */
[----:B-1----:R-:W-:-:S06]  /*6900*/  FFMA R88, R108, UR32, -R118 ;  /* 0x000000206c587c23 */ /* 0x002fcc0008000876 */
[----:B------:R1:W-:Y:S01]  /*6910*/  MUFU.EX2 R108, R89 ;  /* 0x00000059006c7308 */ /* 0x0003e20000000800 */
[----:B------:R-:W-:Y:S01]  /*6920*/  FMUL R88, R88, 1.4426950216293334961 ;  /* 0x3fb8aa3b58587820 */ /* 0x000fe20000400000 */
[----:B-1----:R-:W-:-:S06]  /*6930*/  FFMA R89, R109, UR32, -R118 ;  /* 0x000000206d597c23 */ /* 0x002fcc0008000876 */
[----:B------:R1:W4:Y:S01]  /*6940*/  MUFU.EX2 R106, R95 ;  /* 0x0000005f006a7308 */ /* 0x0003220000000800 */
[----:B------:R-:W-:Y:S01]  /*6950*/  FMUL R89, R89, 1.4426950216293334961 ;  /* 0x3fb8aa3b59597820 */ /* 0x000fe20000400000 */
[----:B-1----:R-:W-:-:S06]  /*6960*/  FFMA R95, R110, UR32, -R172 ;  /* 0x000000206e5f7c23 */ /* 0x002fcc00080008ac */
[----:B------:R1:W-:Y:S01]  /*6970*/  MUFU.EX2 R109, R88 ;  /* 0x00000058006d7308 */ /* 0x0003e20000000800 */
[----:B------:R-:W-:Y:S01]  /*6980*/  FMUL R91, R91, 1.4426950216293334961 ;  /* 0x3fb8aa3b5b5b7820 */ /* 0x000fe20000400000 */
[----:B------:R-:W-:-:S06]  /*6990*/  FMUL R95, R95, 1.4426950216293334961 ;  /* 0x3fb8aa3b5f5f7820 */ /* 0x000fcc0000400000 */
[----:B------:R2:W3:Y:S01]  /*69a0*/  MUFU.EX2 R110, R94 ;  /* 0x0000005e006e7308 */ /* 0x0004e20000000800 */
[----:B-1----:R-:W-:Y:S01]  /*69b0*/  FFMA R88, R112, UR32, -R118 ;  /* 0x0000002070587c23 */ /* 0x002fe20008000876 */
[----:B--2---:R-:W-:-:S06]  /*69c0*/  FFMA R94, R111, UR32, -R172 ;  /* 0x000000206f5e7c23 */ /* 0x004fcc00080008ac */
[----:B------:R1:W-:Y:S01]  /*69d0*/  MUFU.EX2 R119, R90 ;  /* 0x0000005a00777308 */ /* 0x0003e20000000800 */
[----:B------:R-:W-:Y:S01]  /*69e0*/  FMUL R88, R88, 1.4426950216293334961 ;  /* 0x3fb8aa3b58587820 */ /* 0x000fe20000400000 */
[----:B------:R-:W-:-:S06]  /*69f0*/  FMUL R94, R94, 1.4426950216293334961 ;  /* 0x3fb8aa3b5e5e7820 */ /* 0x000fcc0000400000 */
[----:B------:R2:W-:Y:S01]  /*6a00*/  MUFU.EX2 R112, R89 ;  /* 0x0000005900707308 */ /* 0x0005e20000000800 */
[----:B-1----:R-:W-:-:S04]  /*6a10*/  F2FP.SATFINITE.E4M3.F32.PACK_AB_MERGE_C R90, R98, R244, RZ ;  /* 0x000000f4625a723e */ /* 0x002fc800048070ff */
[----:B0-----:R-:W-:Y:S02]  /*6a20*/  F2FP.SATFINITE.E4M3.F32.PACK_AB_MERGE_C R90, R96, R252, R90 ;  /* 0x000000fc605a723e */ /* 0x001fe4000480705a */
[----:B--2---:R-:W-:Y:S01]  /*6a30*/  F2FP.SATFINITE.E4M3.F32.PACK_AB_MERGE_C R89, R243, R173, RZ ;  /* 0x000000adf359723e */ /* 0x004fe200048070ff */
[----:B------:R0:W-:Y:S03]  /*6a40*/  MUFU.EX2 R111, R95 ;  /* 0x0000005f006f7308 */ /* 0x0001e60000000800 */
[----:B------:R-:W-:-:S05]  /*6a50*/  F2FP.SATFINITE.E4M3.F32.PACK_AB_MERGE_C R89, R251, R250, R89 ;  /* 0x000000fafb59723e */ /* 0x000fca0004807059 */
[----:B------:R1:W-:Y:S01]  /*6a60*/  MUFU.EX2 R249, R91 ;  /* 0x0000005b00f97308 */ /* 0x0003e20000000800 */
[----:B0-----:R-:W-:Y:S01]  /*6a70*/  FFMA R95, R114, UR32, -R172 ;  /* 0x00000020725f7c23 */ /* 0x001fe200080008ac */
[----:B------:R-:W-:-:S06]  /*6a80*/  FFMA R93, R117, UR32, -R118 ;  /* 0x00000020755d7c23 */ /* 0x000fcc0008000876 */
[----:B------:R0:W2:Y:S01]  /*6a90*/  MUFU.EX2 R114, R94 ;  /* 0x0000005e00727308 */ /* 0x0000a20000000800 */
[----:B-1----:R-:W-:Y:S01]  /*6aa0*/  FFMA R91, R113, UR32, -R118 ;  /* 0x00000020715b7c23 */ /* 0x002fe20008000876 */
[----:B------:R-:W-:-:S06]  /*6ab0*/  FMUL R95, R95, 1.4426950216293334961 ;  /* 0x3fb8aa3b5f5f7820 */ /* 0x000fcc0000400000 */
[----:B------:R1:W-:Y:S01]  /*6ac0*/  MUFU.EX2 R113, R88 ;  /* 0x0000005800717308 */ /* 0x0003e20000000800 */
[----:B0-----:R-:W-:-:S04]  /*6ad0*/  FFMA R94, R115, UR32, -R172 ;  /* 0x00000020735e7c23 */ /* 0x001fc800080008ac */
[----:B------:R-:W-:Y:S01]  /*6ae0*/  FMUL R94, R94, 1.4426950216293334961 ;  /* 0x3fb8aa3b5e5e7820 */ /* 0x000fe20000400000 */
[----:B-1----:R-:W-:Y:S02]  /*6af0*/  SEL R88, R89, R90, !P0 ;  /* 0x0000005a59587207 */ /* 0x002fe40004000000 */
[----:B------:R-:W-:Y:S01]  /*6b00*/  SEL R89, R90, R89, !P0 ;  /* 0x000000595a597207 */ /* 0x000fe20004000000 */
[----:B------:R-:W-:Y:S01]  /*6b10*/  FFMA R90, R116, UR32, -R118 ;  /* 0x00000020745a7c23 */ /* 0x000fe20008000876 */
[----:B------:R-:W-:Y:S01]  /*6b20*/  MUFU.EX2 R115, R95 ;  /* 0x0000005f00737308 */ /* 0x000fe20000000800 */
[----:B------:R-:W-:Y:S01]  /*6b30*/  FMUL R91, R91, 1.4426950216293334961 ;  /* 0x3fb8aa3b5b5b7820 */ /* 0x000fe20000400000 */
[----:B------:R-:W-:Y:S01]  /*6b40*/  FMUL R93, R93, 1.4426950216293334961 ;  /* 0x3fb8aa3b5d5d7820 */ /* 0x000fe20000400000 */
[----:B------:R-:W-:Y:S01]  /*6b50*/  FMUL R90, R90, 1.4426950216293334961 ;  /* 0x3fb8aa3b5a5a7820 */ /* 0x000fe20000400000 */
[----:B------:R0:W-:Y:S04]  /*6b60*/  STS.U8 [R0+UR15+0x2000], R161 ;  /* 0x002000a100007988 */ /* 0x0001e8000800000f */
[----:B------:R-:W1:Y:S01]  /*6b70*/  MUFU.EX2 R248, R94 ;  /* 0x0000005e00f87308 */ /* 0x000e620000000800 */
[----:B----4-:R-:W-:-:S07]  /*6b80*/  F2FP.SATFINITE.E4M3.F32.PACK_AB_MERGE_C R92, R106, R103, RZ ;  /* 0x000000676a5c723e */ /* 0x010fce00048070ff */
[----:B------:R4:W5:Y:S01]  /*6b90*/  MUFU.EX2 R116, R91 ;  /* 0x0000005b00747308 */ /* 0x0009620000000800 */
[----:B------:R-:W-:-:S07]  /*6ba0*/  F2FP.SATFINITE.E4M3.F32.PACK_AB_MERGE_C R92, R104, R101, R92 ;  /* 0x00000065685c723e */ /* 0x000fce000480705c */
[----:B------:R3:W-:Y:S01]  /*6bb0*/  MUFU.EX2 R117, R90 ;  /* 0x0000005a00757308 */ /* 0x0007e20000000800 */
[----:B----4-:R-:W-:-:S07]  /*6bc0*/  F2FP.SATFINITE.E4M3.F32.PACK_AB_MERGE_C R91, R102, R99, RZ ;  /* 0x00000063665b723e */ /* 0x010fce00048070ff */
[----:B0-----:R0:W4:Y:S01]  /*6bd0*/  MUFU.EX2 R161, R93 ;  /* 0x0000005d00a17308 */ /* 0x0011220000000800 */
[----:B------:R-:W-:Y:S01]  /*6be0*/  F2FP.SATFINITE.E4M3.F32.PACK_AB_MERGE_C R91, R100, R97, R91 ;  /* 0x00000061645b723e */ /* 0x000fe2000480705b */
[----:B------:R5:W-:Y:S03]  /*6bf0*/  STS.U8 [R0+UR15+0x2200], R156 ;  /* 0x0022009c00007988 */ /* 0x000be6000800000f */
[----:B---3--:R-:W-:Y:S01]  /*6c00*/  SEL R90, R91, R92, !P0 ;  /* 0x0000005c5b5a7207 */ /* 0x008fe20004000000 */
[----:B------:R3:W-:Y:S01]  /*6c10*/  STS.U8 [R0+UR15+0x2400], R155 ;  /* 0x0024009b00007988 */ /* 0x0007e2000800000f */
[----:B------:R-:W-:-:S03]  /*6c20*/  SEL R91, R92, R91, !P0 ;  /* 0x0000005b5c5b7207 */ /* 0x000fc60004000000 */
[----:B------:R-:W-:Y:S01]  /*6c30*/  STS.U8 [R0+UR15+0x2600], R157 ;  /* 0x0026009d00007988 */ /* 0x000fe2000800000f */
[----:B0-----:R-:W-:-:S03]  /*6c40*/  F2FP.SATFINITE.E4M3.F32.PACK_AB_MERGE_C R93, R110, R107, RZ ;  /* 0x0000006b6e5d723e */ /* 0x001fc600048070ff */
[----:B------:R-:W-:Y:S01]  /*6c50*/  STS.U8 [R0+UR15+0x2800], R148 ;  /* 0x0028009400007988 */ /* 0x000fe2000800000f */
[----:B--2---:R-:W-:-:S03]  /*6c60*/  F2FP.SATFINITE.E4M3.F32.PACK_AB_MERGE_C R92, R114, R111, RZ ;  /* 0x0000006f725c723e */ /* 0x004fc600048070ff */
        /* <DEDUP_REMOVED lines=10> */
[----:B------:R-:W-:Y:S01]  /*6d10*/  STS.U8 [R0+UR15+0x3e00], R242 ;  /* 0x003e00f200007988 */ /* 0x000fe2000800000f */
[----:B-1----:R-:W-:Y:S01]  /*6d20*/  F2FP.SATFINITE.E4M3.F32.PACK_AB_MERGE_C R95, R248, R115, RZ ;  /* 0x00000073f85f723e */ /* 0x002fe200048070ff */
[----:B------:R-:W-:Y:S01]  /*6d30*/  UMOV UR18, UR6 ;  /* 0x0000000600127c82 */ /* 0x000fe20008000000 */
[----:B------:R-:W-:Y:S01]  /*6d40*/  UMOV UR19, 0x80000020 ;  /* 0x8000002000137882 */ /* 0x000fe20000000000 */
[----:B------:R-:W-:Y:S01]  /*6d50*/  STS.U8 [R124+UR15+0x2080], R162 ;  /* 0x002080a27c007988 */ /* 0x000fe2000800000f */
[----:B------:R-:W-:Y:S01]  /*6d60*/  FADD R250, R250, R251 ;  /* 0x000000fbfafa7221 */ /* 0x000fe20000000000 */
[----:B------:R-:W-:Y:S01]  /*6d70*/  FADD R173, R173, R243 ;  /* 0x000000f3adad7221 */ /* 0x000fe20000000000 */
[----:B-----5:R-:W0:Y:S01]  /*6d80*/  LDC R156, c[0x0][0x280] ;  /* 0x0000a000ff9c7b82 */ /* 0x020e220000000800 */
        /* <DEDUP_REMOVED lines=15> */
[----:B---3--:R-:W-:-:S03]  /*6e80*/  F2FP.SATFINITE.E4M3.F32.PACK_AB_MERGE_C R155, R249, R119, RZ ;  /* 0x00000077f99b723e */ /* 0x008fc600048070ff */
        /* <DEDUP_REMOVED lines=32> */
[----:B------:R-:W-:Y:S01]  /*7090*/  F2FP.SATFINITE.E4M3.F32.PACK_AB_MERGE_C R93, R108, R105, R93 ;  /* 0x000000696c5d723e */ /* 0x000fe2000480705d */
[----:B------:R1:W-:Y:S06]  /*70a0*/  MEMBAR.ALL.CTA ;  /* 0x0000000000007992 */ /* 0x0003ec0000008000 */
[----:B-1----:R-:W1:Y:S01]  /*70b0*/  FENCE.VIEW.ASYNC.S ;  /* 0x00000000000073c6 */ /* 0x002e620000000000 */
[----:B------:R-:W-:-:S02]  /*70c0*/  F2FP.SATFINITE.E4M3.F32.PACK_AB_MERGE_C R92, R112, R109, R92 ;  /* 0x0000006d705c723e */ /* 0x000fc4000480705c */
[----:B------:R-:W-:Y:S02]  /*70d0*/  F2FP.SATFINITE.E4M3.F32.PACK_AB_MERGE_C R95, R116, R113, R95 ;  /* 0x00000071745f723e */ /* 0x000fe4000480705f */
[----:B----4-:R-:W-:Y:S02]  /*70e0*/  F2FP.SATFINITE.E4M3.F32.PACK_AB_MERGE_C R155, R161, R117, R155 ;  /* 0x00000075a19b723e */ /* 0x010fe4000480709b */
[----:B------:R-:W-:Y:S02]  /*70f0*/  SEL R94, R93, R92, !P0 ;  /* 0x0000005c5d5e7207 */ /* 0x000fe40004000000 */
[----:B------:R-:W-:Y:S02]  /*7100*/  SEL R93, R92, R93, !P0 ;  /* 0x0000005d5c5d7207 */ /* 0x000fe40004000000 */
[----:B------:R-:W-:Y:S02]  /*7110*/  SEL R92, R95, R155, !P0 ;  /* 0x0000009b5f5c7207 */ /* 0x000fe40004000000 */
[----:B------:R-:W-:-:S02]  /*7120*/  SEL R95, R155, R95, !P0 ;  /* 0x0000005f9b5f7207 */ /* 0x000fc40004000000 */
[----:B------:R-:W-:Y:S01]  /*7130*/  LOP3.LUT R155, R126, 0x1, RZ, 0x3c, !PT ;  /* 0x000000017e9b7812 */ /* 0x000fe200078e3cff */
[----:B-1----:R1:W-:Y:S04]  /*7140*/  SHFL.IDX PT, R149, R92, R126, 0x1f ;  /* 0x00001f7e5c957589 */ /* 0x0023e800000e0000 */
[----:B------:R2:W-:Y:S04]  /*7150*/  SHFL.IDX PT, R148, R88, R126, 0x1f ;  /* 0x00001f7e58947589 */ /* 0x0005e800000e0000 */
[----:B------:R-:W-:Y:S01]  /*7160*/  SHFL.IDX PT, R93, R93, R155, 0x1f ;  /* 0x00001f9b5d5d7589 */ /* 0x000fe200000e0000 */
[----:B-1----:R-:W-:-:S03]  /*7170*/  FADD R92, -R118, R146 ;  /* 0x00000092765c7221 */ /* 0x002fc60000000100 */
[----:B------:R-:W1:Y:S01]  /*7180*/  SHFL.IDX PT, R94, R94, R126, 0x1f ;  /* 0x00001f7e5e5e7589 */ /* 0x000e6200000e0000 */
[----:B--2---:R-:W-:Y:S01]  /*7190*/  FADD R88, -R172, R147 ;  /* 0x00000093ac587221 */ /* 0x004fe20000000100 */
[----:B------:R-:W-:Y:S02]  /*71a0*/  FMUL R146, R92, 1.4426950216293334961 ;  /* 0x3fb8aa3b5c927820 */ /* 0x000fe40000400000 */
[----:B------:R-:W2:Y:S01]  /*71b0*/  SHFL.IDX PT, R89, R89, R155, 0x1f ;  /* 0x00001f9b59597589 */ /* 0x000ea200000e0000 */
[----:B------:R-:W-:-:S03]  /*71c0*/  FMUL R88, R88, 1.4426950216293334961 ;  /* 0x3fb8aa3b58587820 */ /* 0x000fc60000400000 */
[----:B------:R-:W-:Y:S04]  /*71d0*/  SHFL.IDX PT, R91, R91, R155, 0x1f ;  /* 0x00001f9b5b5b7589 */ /* 0x000fe800000e0000 */
[----:B------:R-:W-:Y:S04]  /*71e0*/  SHFL.IDX PT, R95, R95, R155, 0x1f ;  /* 0x00001f9b5f5f7589 */ /* 0x000fe800000e0000 */
[----:B------:R-:W3:Y:S01]  /*71f0*/  SHFL.IDX PT, R151, R90, R126, 0x1f ;  /* 0x00001f7e5a977589 */ /* 0x000ee200000e0000 */
[----:B------:R2:W4:Y:S08]  /*7200*/  MUFU.EX2 R147, R88 ;  /* 0x0000005800937308 */ /* 0x0005300000000800 */
[----:B------:R-:W5:Y:S01]  /*7210*/  MUFU.EX2 R146, R146 ;  /* 0x0000009200927308 */ /* 0x000f620000000800 */
[----:B-1----:R-:W-:-:S02]  /*7220*/  PRMT R92, R94, R121, R93 ;  /* 0x000000795e5c7216 */ /* 0x002fc4000000005d */
[-C--:B------:R-:W-:Y:S02]  /*7230*/  PRMT R93, R94, R120.reuse, R93 ;  /* 0x000000785e5d7216 */ /* 0x080fe4000000005d */
[C-C-:B--2---:R-:W-:Y:S02]  /*7240*/  PRMT R88, R148.reuse, R121, R89.reuse ;  /* 0x0000007994587216 */ /* 0x144fe40000000059 */
[----:B------:R-:W-:Y:S01]  /*7250*/  PRMT R89, R148, R120, R89 ;  /* 0x0000007894597216 */ /* 0x000fe20000000059 */
[-C--:B----4-:R-:W-:Y:S01]  /*7260*/  FMUL R26, R26, R147.reuse ;  /* 0x000000931a1a7220 */ /* 0x090fe20000400000 */
[-C--:B------:R-:W-:Y:S01]  /*7270*/  FMUL R27, R27, R147.reuse ;  /* 0x000000931b1b7220 */ /* 0x080fe20000400000 */
        /* <DEDUP_REMOVED lines=29> */
[-C--:B-----5:R-:W-:Y:S01]  /*7450*/  FMUL R24, R24, R146.reuse ;  /* 0x0000009218187220 */ /* 0x0a0fe20000400000 */
        /* <DEDUP_REMOVED lines=30> */
[----:B------:R-:W-:Y:S01]  /*7640*/  FMUL R85, R85, R146 ;  /* 0x0000009255557220 */ /* 0x000fe20000400000 */
[----:B------:R-:W-:Y:S01]  /*7650*/  FMUL R87, R87, R147 ;  /* 0x0000009357577220 */ /* 0x000fe20000400000 */
[----:B---3--:R-:W-:-:S02]  /*7660*/  PRMT R90, R151, R121, R91 ;  /* 0x00000079975a7216 */ /* 0x008fc4000000005b */
[----:B------:R-:W-:Y:S02]  /*7670*/  PRMT R94, R149, R121, R95 ;  /* 0x00000079955e7216 */ /* 0x000fe4000000005f */
[-C--:B------:R-:W-:Y:S02]  /*7680*/  PRMT R91, R151, R120.reuse, R91 ;  /* 0x00000078975b7216 */ /* 0x080fe4000000005b */
[----:B------:R-:W-:Y:S01]  /*7690*/  PRMT R95, R149, R120, R95 ;  /* 0x00000078955f7216 */ /* 0x000fe2000000005f */
[----:B------:R-:W-:Y:S06]  /*76a0*/  BAR.SYNC.DEFER_BLOCKING 0x0 ;  /* 0x0000000000007b1d */ /* 0x000fec0000010000 */
[----:B------:R-:W-:-:S06]  /*76b0*/  WARPGROUP.ARRIVE ;  /* 0x00000000000079c5 */ /* 0x000fcc0000000000 */
[----:B------:R-:W-:Y:S01]  /*76c0*/  QGMMA.64x128x32.F32.E4M3.E4M3 R24, R88, gdesc[UR16], R24 ;  /* 0x01e0001058187df3 */ /* 0x000fe20008700818 */
[----:B------:R-:W-:Y:S01]  /*76d0*/  FADD R250, R252, R250 ;  /* 0x000000fafcfa7221 */ /* 0x000fe20000000000 */
[----:B------:R-:W-:-:S03]  /*76e0*/  FADD R173, R244, R173 ;  /* 0x000000adf4ad7221 */ /* 0x000fc60000000000 */
        /* <DEDUP_REMOVED lines=25> */
[----:B------:R-:W-:Y:S01]  /*7880*/  FADD R248, R249, R248 ;  /* 0x000000f8f9f87221 */ /* 0x000fe20000000000 */
[----:B------:R-:W-:Y:S03]  /*7890*/  QGMMA.64x128x32.F32.E4M3.E4M3 R24, R92, gdesc[UR20], R24, gsb0 ;  /* 0x01e000145c187df3 */ /* 0x000fe60008000818 */
[----:B------:R-:W1:Y:S04]  /*78a0*/  SHFL.BFLY PT, R97, R116, 0x2, 0x1f ;  /* 0x0c401f0074617f89 */ /* 0x000e6800000e0000 */
[----:B------:R-:W2:Y:S01]  /*78b0*/  SHFL.BFLY PT, R99, R248, 0x2, 0x1f ;  /* 0x0c401f00f8637f89 */ /* 0x000ea200000e0000 */
[----:B------:R-:W-:Y:S01]  /*78c0*/  UIADD3 UR5, UR5, 0x40, URZ ;  /* 0x0000004005057890 */ /* 0x000fe2000fffe03f */
[----:B-1----:R-:W-:Y:S01]  /*78d0*/  FADD R97, R116, R97 ;  /* 0x0000006174617221 */ /* 0x002fe20000000000 */
[----:B--2---:R-:W-:-:S04]  /*78e0*/  FADD R98, R248, R99 ;  /* 0x00000063f8627221 */ /* 0x004fc80000000000 */
[----:B------:R-:W1:Y:S04]  /*78f0*/  SHFL.BFLY PT, R96, R97, 0x1, 0x1f ;  /* 0x0c201f0061607f89 */ /* 0x000e6800000e0000 */
[----:B------:R-:W2:Y:S01]  /*7900*/  SHFL.BFLY PT, R101, R98, 0x1, 0x1f ;  /* 0x0c201f0062657f89 */ /* 0x000ea200000e0000 */
[----:B0-----:R-:W-:Y:S01]  /*7910*/  ISETP.LE.AND P1, PT, R156, UR5, PT ;  /* 0x000000059c007c0c */ /* 0x001fe2000bf23270 */
[----:B------:R-:W-:Y:S01]  /*7920*/  ULEA UR4, UR13, UR4, 0x6 ;  /* 0x000000040d047291 */ /* 0x000fe2000f8e303f */
[----:B------:R-:W-:Y:S02]  /*7930*/  IMAD R2, R169, 0x40, R2 ;  /* 0x00000040a9027824 */ /* 0x000fe400078e0202 */
[----:B-1----:R-:W-:Y:S01]  /*7940*/  FADD R99, R97, R96 ;  /* 0x0000006061637221 */ /* 0x002fe20000000000 */
[----:B--2---:R-:W-:-:S03]  /*7950*/  FADD R96, R98, R101 ;  /* 0x0000006562607221 */ /* 0x004fc60000000000 */
[----:B------:R-:W-:Y:S01]  /*7960*/  FFMA R144, R146, R144, R99 ;  /* 0x0000009092907223 */ /* 0x000fe20000000063 */
[----:B------:R-:W-:Y:S02]  /*7970*/  IMAD.MOV.U32 R146, RZ, RZ, R118 ;  /* 0x000000ffff927224 */ /* 0x000fe400078e0076 */
[----:B------:R-:W-:Y:S01]  /*7980*/  FFMA R145, R147, R145, R96 ;  /* 0x0000009193917223 */ /* 0x000fe20000000060 */
[----:B------:R-:W-:Y:S01]  /*7990*/  IMAD.MOV.U32 R147, RZ, RZ, R172 ;  /* 0x000000ffff937224 */ /* 0x000fe200078e00ac */
[----:B------:R-:W-:Y:S02]  /*79a0*/  WARPGROUP.DEPBAR.LE gsb0, 0x0 ;  /* 0x00008000000079c5 */ /* 0x000fe40000010000 */
[----:B------:R-:W-:Y:S05]  /*79b0*/  @!P1 BRA `(.L_x_1) ;  /* 0xffffffb800909947 */ /* 0x000fea000383ffff */
.L_x_0:
[----:B------:R-:W0:Y:S01]  /*79c0*/  S2R R2, SR_TID.X ;  /* 0x0000000000027919 */ /* 0x000e220000002100 */
[----:B------:R-:W-:Y:S01]  /*79d0*/  FSETP.GT.AND P0, PT, |R145|, 8.50705917302346158658e+37, PT ;  /* 0x7e8000009100780b */ /* 0x000fe20003f04200 */
[----:B------:R-:W-:Y:S01]  /*79e0*/  FMUL R6, R83, 0.25 ;  /* 0x3e80000053067820 */ /* 0x000fe20000400000 */
[----:B------:R-:W-:Y:S01]  /*79f0*/  FSETP.GT.AND P1, PT, |R144|, 8.50705917302346158658e+37, PT ;  /* 0x7e8000009000780b */ /* 0x000fe20003f24200 */
[C---:B------:R-:W-:Y:S01]  /*7a00*/  FMUL R19, R145.reuse, 8388608 ;  /* 0x4b00000091137820 */ /* 0x040fe20000400000 */
[----:B------:R-:W-:Y:S01]  /*7a10*/  FSETP.GEU.AND P3, PT, R145, 1.175494350822287508e-38, PT ;  /* 0x008000009100780b */ /* 0x000fe20003f6e000 */
[----:B------:R-:W-:Y:S01]  /*7a20*/  FMUL R10, R25, 0.25 ;  /* 0x3e800000190a7820 */ /* 0x000fe20000400000 */
[----:B------:R-:W-:Y:S01]  /*7a30*/  FSEL R83, R6, R83, P0 ;  /* 0x0000005306537208 */ /* 0x000fe20000000000 */
[----:B------:R-:W-:Y:S01]  /*7a40*/  FMUL R6, R75, 0.25 ;  /* 0x3e8000004b067820 */ /* 0x000fe20000400000 */
[----:B------:R-:W-:Y:S01]  /*7a50*/  FSEL R19, R19, R145, !P3 ;  /* 0x0000009113137208 */ /* 0x000fe20005800000 */
[----:B------:R-:W-:Y:S01]  /*7a60*/  BAR.SYNC.DEFER_BLOCKING 0x0 ;  /* 0x0000000000007b1d */ /* 0x000fe20000010000 */
[----:B------:R-:W-:-:S02]  /*7a70*/  FSETP.GEU.AND P4, PT, |R145|, 1.175494350822287508e-38, PT ;  /* 0x008000009100780b */ /* 0x000fc40003f8e200 */
[----:B------:R-:W-:Y:S01]  /*7a80*/  FSEL R75, R6, R75, P0 ;  /* 0x0000004b064b7208 */ /* 0x000fe20000000000 */
[----:B------:R-:W-:Y:S01]  /*7a90*/  FMUL R6, R63, 0.25 ;  /* 0x3e8000003f067820 */ /* 0x000fe20000400000 */
[----:B------:R-:W-:Y:S01]  /*7aa0*/  @P0 FMUL R145, R145, 0.25 ;  /* 0x3e80000091910820 */ /* 0x000fe20000400000 */
[----:B------:R-:W-:Y:S02]  /*7ab0*/  FSEL R115, RZ, -23, P3 ;  /* 0xc1b80000ff737808 */ /* 0x000fe40001800000 */
[----:B------:R-:W1:Y:S01]  /*7ac0*/  LDC.64 R230, c[0x0][0x228] ;  /* 0x00008a00ffe67b82 */ /* 0x000e620000000a00 */
[----:B------:R-:W-:Y:S01]  /*7ad0*/  FSETP.GEU.AND P2, PT, R144, 1.175494350822287508e-38, PT ;  /* 0x008000009000780b */ /* 0x000fe20003f4e000 */
[----:B------:R-:W2:Y:S01]  /*7ae0*/  S2R R154, SR_TID.X ;  /* 0x00000000009a7919 */ /* 0x000ea20000002100 */
[----:B------:R-:W-:Y:S01]  /*7af0*/  FSEL R63, R6, R63, P0 ;  /* 0x0000003f063f7208 */ /* 0x000fe20000000000 */
[----:B------:R-:W-:Y:S01]  /*7b00*/  FMUL R6, R55, 0.25 ;  /* 0x3e80000037067820 */ /* 0x000fe20000400000 */
[----:B------:R-:W-:Y:S01]  /*7b10*/  FSEL R114, RZ, -23, P2 ;  /* 0xc1b80000ff727808 */ /* 0x000fe20001000000 */
[----:B------:R-:W3:Y:S01]  /*7b20*/  S2R R152, SR_CTAID.X ;  /* 0x0000000000987919 */ /* 0x000ee20000002500 */
[----:B------:R-:W-:Y:S01]  /*7b30*/  @!P4 FMUL R145, R145, 16777216 ;  /* 0x4b8000009191c820 */ /* 0x000fe20000400000 */
[----:B------:R-:W-:Y:S01]  /*7b40*/  @!P4 FMUL R83, R83, 16777216 ;  /* 0x4b8000005353c820 */ /* 0x000fe20000400000 */
[----:B------:R-:W-:Y:S01]  /*7b50*/  FSEL R55, R6, R55, P0 ;  /* 0x0000003706377208 */ /* 0x000fe20000000000 */
[----:B------:R-:W-:Y:S01]  /*7b60*/  FMUL R6, R43, 0.25 ;  /* 0x3e8000002b067820 */ /* 0x000fe20000400000 */
[----:B------:R-:W-:Y:S01]  /*7b70*/  @!P4 FMUL R75, R75, 16777216 ;  /* 0x4b8000004b4bc820 */ /* 0x000fe20000400000 */
[----:B------:R-:W-:Y:S01]  /*7b80*/  @!P4 FMUL R63, R63, 16777216 ;  /* 0x4b8000003f3fc820 */ /* 0x000fe20000400000 */
[----:B------:R-:W-:Y:S01]  /*7b90*/  FSEL R25, R10, R25, P1 ;  /* 0x000000190a197208 */ /* 0x000fe20000800000 */
[----:B------:R-:W-:Y:S01]  /*7ba0*/  @!P4 FMUL R55, R55, 16777216 ;  /* 0x4b8000003737c820 */ /* 0x000fe20000400000 */
[C---:B0-----:R-:W-:Y:S01]  /*7bb0*/  IMAD.SHL.U32 R4, R2.reuse, 0x4, RZ ;  /* 0x0000000402047824 */ /* 0x041fe200078e00ff */
[C---:B------:R-:W-:Y:S01]  /*7bc0*/  LOP3.LUT R8, R2.reuse, 0x7, RZ, 0xc0, !PT ;  /* 0x0000000702087812 */ /* 0x040fe200078ec0ff */
[C---:B------:R-:W-:Y:S01]  /*7bd0*/  IMAD.SHL.U32 R3, R2.reuse, 0x8, RZ ;  /* 0x0000000802037824 */ /* 0x040fe200078e00ff */
[----:B------:R-:W-:Y:S01]  /*7be0*/  LOP3.LUT R12, R2, 0x8, RZ, 0xc0, !PT ;  /* 0x00000008020c7812 */ /* 0x000fe200078ec0ff */
[----:B------:R-:W-:Y:S01]  /*7bf0*/  ULDC.64 UR4, c[0x0][0x270] ;  /* 0x00009c0000047ab9 */ /* 0x000fe20000000a00 */
[----:B------:R-:W-:Y:S01]  /*7c00*/  LOP3.LUT R7, R4, 0xc0, RZ, 0xc0, !PT ;  /* 0x000000c004077812 */ /* 0x000fe200078ec0ff */
[----:B------:R-:W-:Y:S01]  /*7c10*/  FMUL R4, R87, 0.25 ;  /* 0x3e80000057047820 */ /* 0x000fe20000400000 */
[----:B------:R-:W-:Y:S01]  /*7c20*/  IMAD.SHL.U32 R5, R8, 0x10, RZ ;  /* 0x0000001008057824 */ /* 0x000fe200078e00ff */
[----:B------:R-:W-:Y:S01]  /*7c30*/  LOP3.LUT R3, R3, 0x380, RZ, 0xc0, !PT ;  /* 0x0000038003037812 */ /* 0x000fe200078ec0ff */
[----:B------:R-:W-:Y:S01]  /*7c40*/  UIMAD UR4, UR14, UR4, URZ ;  /* 0x000000040e0472a4 */ /* 0x000fe2000f8e023f */
[----:B------:R-:W-:-:S02]  /*7c50*/  LEA R16, R12, UR15, 0x7 ;  /* 0x0000000f0c107c11 */ /* 0x000fc4000f8e38ff */
[----:B------:R-:W-:Y:S01]  /*7c60*/  FSEL R87, R4, R87, P0 ;  /* 0x0000005704577208 */ /* 0x000fe20000000000 */
[----:B------:R-:W-:Y:S01]  /*7c70*/  FMUL R4, R79, 0.25 ;  /* 0x3e8000004f047820 */ /* 0x000fe20000400000 */
[----:B------:R-:W-:Y:S01]  /*7c80*/  IADD3 R16, R5, R16, R3 ;  /* 0x0000001005107210 */ /* 0x000fe20007ffe003 */
[----:B------:R-:W-:Y:S01]  /*7c90*/  FMUL R3, R86, 0.25 ;  /* 0x3e80000056037820 */ /* 0x000fe20000400000 */
[----:B------:R-:W-:Y:S01]  /*7ca0*/  FMUL R5, R82, 0.25 ;  /* 0x3e80000052057820 */ /* 0x000fe20000400000 */
[----:B------:R-:W-:Y:S01]  /*7cb0*/  FSEL R111, R6, R43, P0 ;  /* 0x0000002b066f7208 */ /* 0x000fe20000000000 */
        /* <DEDUP_REMOVED lines=11> */
[----:B------:R-:W-:Y:S01]  /*7d70*/  LEA R8, R8, UR15, 0x3 ;  /* 0x0000000f08087c11 */ /* 0x000fe2000f8e18ff */
[----:B------:R-:W-:Y:S01]  /*7d80*/  @!P4 FMUL R87, R87, 16777216 ;  /* 0x4b8000005757c820 */ /* 0x000fe20000400000 */
        /* <DEDUP_REMOVED lines=11> */
[----:B------:R-:W-:Y:S01]  /*7e40*/  IMAD.IADD R13, R7, 0x1, R8 ;  /* 0x00000001070d7824 */ /* 0x000fe200078e0208 */
[----:B------:R-:W-:Y:S01]  /*7e50*/  FSEL R119, R4, R39, P0 ;  /* 0x0000002704777208 */ /* 0x000fe20000000000 */
[----:B------:R-:W-:Y:S01]  /*7e60*/  FMUL R4, R85, 0.25 ;  /* 0x3e80000055047820 */ /* 0x000fe20000400000 */
        /* <DEDUP_REMOVED lines=49> */
[----:B------:R-:W-:Y:S01]  /*8180*/  VIADD R4, R19, 0xc0cafb0d ;  /* 0xc0cafb0d13047836 */ /* 0x000fe20000000000 */
        /* <DEDUP_REMOVED lines=8> */
[----:B------:R-:W-:Y:S01]  /*8210*/  LOP3.LUT R4, R4, 0xff800000, RZ, 0xc0, !PT ;  /* 0xff80000004047812 */ /* 0x000fe200078ec0ff */
[----:B------:R-:W-:Y:S01]  /*8220*/  FMUL R7, R62, 0.25 ;  /* 0x3e8000003e077820 */ /* 0x000fe20000400000 */
[----:B------:R-:W-:Y:S01]  /*8230*/  FSEL R43, R3, R60, P1 ;  /* 0x0000003c032b7208 */ /* 0x000fe20000800000 */
[----:B------:R-:W-:Y:S01]  /*8240*/  FMUL R3, R52, 0.25 ;  /* 0x3e80000034037820 */ /* 0x000fe20000400000 */
[----:B------:R-:W-:Y:S01]  /*8250*/  FSEL R37, R6, R37, P1 ;  /* 0x0000002506257208 */ /* 0x000fe20000800000 */
[----:B------:R-:W-:Y:S01]  /*8260*/  @!P4 FMUL R9, R9, 16777216 ;  /* 0x4b8000000909c820 */ /* 0x000fe20000400000 */
[----:B------:R-:W-:Y:S01]  /*8270*/  FSEL R33, R8, R33, P1 ;  /* 0x0000002108217208 */ /* 0x000fe20000800000 */
[----:B------:R-:W-:Y:S01]  /*8280*/  FMUL R8, R144, 8388608 ;  /* 0x4b00000090087820 */ /* 0x000fe20000400000 */
[----:B------:R-:W-:Y:S01]  /*8290*/  I2FP.F32.S32 R6, R4 ;  /* 0x0000000400067245 */ /* 0x000fe20000201400 */
[----:B------:R-:W-:Y:S01]  /*82a0*/  @!P4 FMUL R15, R15, 16777216 ;  /* 0x4b8000000f0fc820 */ /* 0x000fe20000400000 */
[----:B------:R-:W-:Y:S01]  /*82b0*/  FSEL R35, R5, R68, P1 ;  /* 0x0000004405237208 */ /* 0x000fe20000800000 */
[----:B------:R-:W-:Y:S01]  /*82c0*/  FMUL R5, R56, 0.25 ;  /* 0x3e80000038057820 */ /* 0x000fe20000400000 */
[----:B------:R-:W-:Y:S01]  /*82d0*/  FSEL R93, R7, R62, P0 ;  /* 0x0000003e075d7208 */ /* 0x000fe20000000000 */
[----:B------:R-:W-:Y:S01]  /*82e0*/  FMUL R7, R42, 0.25 ;  /* 0x3e8000002a077820 */ /* 0x000fe20000400000 */
[----:B------:R-:W-:Y:S01]  /*82f0*/  FSEL R51, R3, R52, P1 ;  /* 0x0000003403337208 */ /* 0x000fe20000800000 */
[----:B------:R-:W-:Y:S01]  /*8300*/  FMUL R3, R40, 0.25 ;  /* 0x3e80000028037820 */ /* 0x000fe20000400000 */
[----:B------:R-:W-:Y:S01]  /*8310*/  FFMA.FTZ R115, R6, 1.1920928955078125e-07, R115 ;  /* 0x3400000006737823 */ /* 0x000fe20000010073 */
[----:B------:R-:W-:Y:S01]  /*8320*/  FSEL R8, R8, R144, !P2 ;  /* 0x0000009008087208 */ /* 0x000fe20005000000 */
[----:B------:R-:W0:Y:S01]  /*8330*/  MUFU.RCP R6, R145 ;  /* 0x0000009100067308 */ /* 0x000e220000001000 */
[----:B------:R-:W-:Y:S01]  /*8340*/  FSEL R47, R5, R56, P1 ;  /* 0x00000038052f7208 */ /* 0x000fe20000800000 */
[----:B------:R-:W-:Y:S01]  /*8350*/  FMUL R5, R48, 0.25 ;  /* 0x3e80000030057820 */ /* 0x000fe20000400000 */
[C---:B------:R-:W-:Y:S01]  /*8360*/  FSETP.GEU.AND P2, PT, |R144|.reuse, 1.175494350822287508e-38, PT ;  /* 0x008000009000780b */ /* 0x040fe20003f4e200 */
[----:B------:R-:W-:Y:S01]  /*8370*/  @P1 FMUL R144, R144, 0.25 ;  /* 0x3e80000090901820 */ /* 0x000fe20000400000 */
        /* <DEDUP_REMOVED lines=11> */
[----:B------:R-:W-:Y:S01]  /*8430*/  @!P4 FMUL R79, R79, 16777216 ;  /* 0x4b8000004f4fc820 */ /* 0x000fe20000400000 */
        /* <DEDUP_REMOVED lines=24> */
[----:B------:R-:W-:Y:S01]  /*85c0*/  FMUL R5, R28, 0.25 ;  /* 0x3e8000001c057820 */ /* 0x000fe20000400000 */
[----:B------:R-:W-:Y:S01]  /*85d0*/  @!P2 FMUL R144, R144, 16777216 ;  /* 0x4b8000009090a820 */ /* 0x000fe20000400000 */
[----:B------:R-:W-:Y:S01]  /*85e0*/  FSEL R141, R3, R24, P1 ;  /* 0x00000018038d7208 */ /* 0x000fe20000800000 */
[C---:B0-----:R-:W-:Y:S01]  /*85f0*/  FMUL R22, R6.reuse, R87 ;  /* 0x0000005706167220 */ /* 0x041fe20000400000 */
[----:B------:R-:W-:Y:S01]  /*8600*/  FSEL R39, R7, R64, P1 ;  /* 0x0000004007277208 */ /* 0x000fe20000800000 */
[----:B------:R-:W-:Y:S01]  /*8610*/  FMUL R83, R6, R83 ;  /* 0x0000005306537220 */ /* 0x000fe20000400000 */
[----:B------:R-:W-:Y:S01]  /*8620*/  LEA.HI R3, R12, R13, RZ, 0x1f ;  /* 0x0000000d0c037211 */ /* 0x000fe200078ff8ff */
[C---:B------:R-:W-:Y:S01]  /*8630*/  FMUL R13, R6.reuse, R9 ;  /* 0x00000009060d7220 */ /* 0x040fe20000400000 */
        /* <DEDUP_REMOVED lines=28> */
[----:B------:R-:W-:Y:S01]  /*8800*/  FMUL R70, R6, R139 ;  /* 0x0000008b06467220 */ /* 0x000fe20000400000 */
[----:B------:R-:W-:Y:S01]  /*8810*/  FSEL R135, R5, R28, P1 ;  /* 0x0000001c05877208 */ /* 0x000fe20000800000 */
[----:B------:R-:W0:Y:S01]  /*8820*/  MUFU.RCP R6, R144 ;  /* 0x0000009000067308 */ /* 0x000e220000001000 */
[----:B------:R-:W-:-:S02]  /*8830*/  VIADD R5, R8, 0xc0cafb0d ;  /* 0xc0cafb0d08057836 */ /* 0x000fc40000000000 */
[----:B------:R-:W-:Y:S01]  /*8840*/  FMUL R7, R44, 0.25 ;  /* 0x3e8000002c077820 */ /* 0x000fe20000400000 */
[----:B------:R-:W-:Y:S01]  /*8850*/  @!P2 FMUL R85, R85, 16777216 ;  /* 0x4b8000005555a820 */ /* 0x000fe20000400000 */
[----:B------:R-:W-:Y:S01]  /*8860*/  @!P2 FMUL R11, R11, 16777216 ;  /* 0x4b8000000b0ba820 */ /* 0x000fe20000400000 */
[----:B------:R-:W-:Y:S01]  /*8870*/  @!P2 FMUL R81, R81, 16777216 ;  /* 0x4b8000005151a820 */ /* 0x000fe20000400000 */
[----:B------:R-:W-:Y:S01]  /*8880*/  LOP3.LUT R5, R5, 0xff800000, RZ, 0xc0, !PT ;  /* 0xff80000005057812 */ /* 0x000fe200078ec0ff */
[----:B------:R-:W-:Y:S01]  /*8890*/  @!P2 FMUL R23, R23, 16777216 ;  /* 0x4b8000001717a820 */ /* 0x000fe20000400000 */
[----:B------:R-:W-:Y:S01]  /*88a0*/  FSEL R109, R7, R44, P1 ;  /* 0x0000002c076d7208 */ /* 0x000fe20000800000 */
[----:B------:R-:W-:Y:S01]  /*88b0*/  @!P2 FMUL R77, R77, 16777216 ;  /* 0x4b8000004d4da820 */ /* 0x000fe20000400000 */
[----:B------:R-:W-:Y:S01]  /*88c0*/  I2FP.F32.S32 R7, R5 ;  /* 0x0000000500077245 */ /* 0x000fe20000201400 */
        /* <DEDUP_REMOVED lines=27> */
[----:B------:R-:W-:Y:S01]  /*8a80*/  FFMA.FTZ R114, R7, 1.1920928955078125e-07, R114 ;  /* 0x3400000007727823 */ /* 0x000fe20000010072 */
[C---:B0-----:R-:W-:Y:S01]  /*8a90*/  FMUL R21, R6.reuse, R85 ;  /* 0x0000005506157220 */ /* 0x041fe20000400000 */
        /* <DEDUP_REMOVED lines=31> */
[----:B------:R-:W-:Y:S01]  /*8c90*/  F2FP.SATFINITE.E4M3.F32.PACK_AB_MERGE_C R25, R25, R72, RZ ;  /* 0x000000481919723e */ /* 0x000fe200048070ff */
[----:B------:R-:W0:Y:S01]  /*8ca0*/  LDC R17, c[0x0][0x278] ;  /* 0x00009e00ff117b82 */ /* 0x000e220000000800 */
[----:B------:R-:W-:Y:S01]  /*8cb0*/  F2FP.SATFINITE.E4M3.F32.PACK_AB_MERGE_C R29, R29, R68, RZ ;  /* 0x000000441d1d723e */ /* 0x000fe200048070ff */
[----:B------:R-:W-:Y:S01]  /*8cc0*/  IMAD.IADD R5, R8, 0x1, -R5 ;  /* 0x0000000108057824 */ /* 0x000fe200078e0a05 */
[----:B------:R-:W-:Y:S01]  /*8cd0*/  F2FP.SATFINITE.E4M3.F32.PACK_AB_MERGE_C R33, R33, R6, RZ ;  /* 0x000000062121723e */ /* 0x000fe200048070ff */
[----:B------:R-:W-:Y:S01]  /*8ce0*/  IMAD.IADD R4, R19, 0x1, -R4 ;  /* 0x0000000113047824 */ /* 0x000fe200078e0a04 */
[----:B------:R-:W-:-:S02]  /*8cf0*/  F2FP.SATFINITE.E4M3.F32.PACK_AB_MERGE_C R45, R45, R56, RZ ;  /* 0x000000382d2d723e */ /* 0x000fc400048070ff */
[----:B------:R-:W-:Y:S02]  /*8d00*/  F2FP.SATFINITE.E4M3.F32.PACK_AB_MERGE_C R70, R137, R70, RZ ;  /* 0x000000468946723e */ /* 0x000fe400048070ff */
[----:B------:R-:W-:Y:S02]  /*8d10*/  F2FP.SATFINITE.E4M3.F32.PACK_AB_MERGE_C R66, R131, R66, RZ ;  /* 0x000000428342723e */ /* 0x000fe400048070ff */
[----:B------:R-:W-:Y:S02]  /*8d20*/  F2FP.SATFINITE.E4M3.F32.PACK_AB_MERGE_C R64, R125, R64, RZ ;  /* 0x000000407d40723e */ /* 0x000fe400048070ff */
[----:B------:R-:W-:Y:S02]  /*8d30*/  F2FP.SATFINITE.E4M3.F32.PACK_AB_MERGE_C R41, R41, R58, RZ ;  /* 0x0000003a2929723e */ /* 0x000fe400048070ff */
[----:B------:R-:W-:Y:S02]  /*8d40*/  F2FP.SATFINITE.E4M3.F32.PACK_AB_MERGE_C R49, R49, R52, RZ ;  /* 0x000000343131723e */ /* 0x000fe400048070ff */
[----:B------:R-:W-:-:S02]  /*8d50*/  LOP3.LUT R25, R25, 0xffff, RZ, 0xc0, !PT ;  /* 0x0000ffff19197812 */ /* 0x000fc400078ec0ff */
[----:B------:R-:W-:Y:S02]  /*8d60*/  LOP3.LUT R56, R29, 0xffff, RZ, 0xc0, !PT ;  /* 0x0000ffff1d387812 */ /* 0x000fe400078ec0ff */
[----:B------:R-:W-:Y:S02]  /*8d70*/  LOP3.LUT R33, R33, 0xffff, RZ, 0xc0, !PT ;  /* 0x0000ffff21217812 */ /* 0x000fe400078ec0ff */
[----:B------:R-:W-:Y:S02]  /*8d80*/  F2FP.SATFINITE.E4M3.F32.PACK_AB_MERGE_C R111, R111, R18, RZ ;  /* 0x000000126f6f723e */ /* 0x000fe400048070ff */
[----:B------:R-:W-:Y:S02]  /*8d90*/  F2FP.SATFINITE.E4M3.F32.PACK_AB_MERGE_C R54, R105, R54, RZ ;  /* 0x000000366936723e */ /* 0x000fe400048070ff */
[----:B------:R-:W-:Y:S02]  /*8da0*/  F2FP.SATFINITE.E4M3.F32.PACK_AB_MERGE_C R99, R99, R20, RZ ;  /* 0x000000146363723e */ /* 0x000fe400048070ff */
[----:B------:R-:W-:-:S02]  /*8db0*/  F2FP.SATFINITE.E4M3.F32.PACK_AB_MERGE_C R21, R21, R14, RZ ;  /* 0x0000000e1515723e */ /* 0x000fc400048070ff */
[----:B------:R-:W-:Y:S02]  /*8dc0*/  F2FP.SATFINITE.E4M3.F32.PACK_AB_MERGE_C R22, R22, R13, RZ ;  /* 0x0000000d1616723e */ /* 0x000fe400048070ff */
[----:B------:R-:W-:Y:S02]  /*8dd0*/  F2FP.SATFINITE.E4M3.F32.PACK_AB_MERGE_C R6, R119, R60, RZ ;  /* 0x0000003c7706723e */ /* 0x000fe400048070ff */
[----:B------:R-:W-:Y:S02]  /*8de0*/  LOP3.LUT R70, R70, 0xffff, RZ, 0xc0, !PT ;  /* 0x0000ffff46467812 */ /* 0x000fe400078ec0ff */
[----:B------:R-:W-:Y:S02]  /*8df0*/  LOP3.LUT R29, R66, 0xffff, RZ, 0xc0, !PT ;  /* 0x0000ffff421d7812 */ /* 0x000fe400078ec0ff */
[----:B------:R-:W-:Y:S02]  /*8e00*/  LOP3.LUT R35, R64, 0xffff, RZ, 0xc0, !PT ;  /* 0x0000ffff40237812 */ /* 0x000fe400078ec0ff */
[----:B------:R-:W-:-:S02]  /*8e10*/  LOP3.LUT R41, R41, 0xffff, RZ, 0xc0, !PT ;  /* 0x0000ffff29297812 */ /* 0x000fc400078ec0ff */
[----:B------:R-:W-:Y:S02]  /*8e20*/  LOP3.LUT R49, R49, 0xffff, RZ, 0xc0, !PT ;  /* 0x0000ffff31317812 */ /* 0x000fe400078ec0ff */
[----:B------:R-:W-:Y:S02]  /*8e30*/  LOP3.LUT R58, R45, 0xffff, RZ, 0xc0, !PT ;  /* 0x0000ffff2d3a7812 */ /* 0x000fe400078ec0ff */
[----:B------:R-:W-:Y:S02]  /*8e40*/  PRMT R14, R33, 0x3340, R0 ;  /* 0x00003340210e7816 */ /* 0x000fe40000000000 */
[----:B------:R-:W-:Y:S02]  /*8e50*/  PRMT R13, R25, 0x3340, R56 ;  /* 0x00003340190d7816 */ /* 0x000fe40000000038 */
[----:B------:R-:W-:Y:S02]  /*8e60*/  F2FP.SATFINITE.E4M3.F32.PACK_AB_MERGE_C R57, R57, R24, RZ ;  /* 0x000000183939723e */ /* 0x000fe400048070ff */
[----:B------:R-:W-:-:S02]  /*8e70*/  F2FP.SATFINITE.E4M3.F32.PACK_AB_MERGE_C R48, R59, R48, RZ ;  /* 0x000000303b30723e */ /* 0x000fc400048070ff */
[----:B------:R-:W-:Y:S02]  /*8e80*/  F2FP.SATFINITE.E4M3.F32.PACK_AB_MERGE_C R46, R61, R46, RZ ;  /* 0x0000002e3d2e723e */ /* 0x000fe400048070ff */
[----:B------:R-:W-:Y:S02]  /*8e90*/  F2FP.SATFINITE.E4M3.F32.PACK_AB_MERGE_C R63, R63, R26, RZ ;  /* 0x0000001a3f3f723e */ /* 0x000fe400048070ff */
[----:B------:R-:W-:Y:S02]  /*8ea0*/  F2FP.SATFINITE.E4M3.F32.PACK_AB_MERGE_C R44, R65, R44, RZ ;  /* 0x0000002c412c723e */ /* 0x000fe400048070ff */
[----:B------:R-:W-:Y:S02]  /*8eb0*/  F2FP.SATFINITE.E4M3.F32.PACK_AB_MERGE_C R42, R67, R42, RZ ;  /* 0x0000002a432a723e */ /* 0x000fe400048070ff */
[----:B------:R-:W-:Y:S02]  /*8ec0*/  LOP3.LUT R111, R111, 0xffff, RZ, 0xc0, !PT ;  /* 0x0000ffff6f6f7812 */ /* 0x000fe400078ec0ff */
[----:B------:R-:W-:-:S02]  /*8ed0*/  LOP3.LUT R60, R54, 0xffff, RZ, 0xc0, !PT ;  /* 0x0000ffff363c7812 */ /* 0x000fc400078ec0ff */
[----:B------:R-:W-:Y:S02]  /*8ee0*/  LOP3.LUT R99, R99, 0xffff, RZ, 0xc0, !PT ;  /* 0x0000ffff63637812 */ /* 0x000fe400078ec0ff */
[----:B------:R-:W-:Y:S02]  /*8ef0*/  F2FP.SATFINITE.E4M3.F32.PACK_AB_MERGE_C R11, R55, R50, RZ ;  /* 0x00000032370b723e */ /* 0x000fe400048070ff */
[----:B------:R-:W-:Y:S02]  /*8f00*/  F2FP.SATFINITE.E4M3.F32.PACK_AB_MERGE_C R73, R73, R40, RZ ;  /* 0x000000284949723e */ /* 0x000fe400048070ff */
[----:B------:R-:W-:Y:S02]  /*8f10*/  F2FP.SATFINITE.E4M3.F32.PACK_AB_MERGE_C R7, R7, R62, RZ ;  /* 0x0000003e0707723e */ /* 0x000fe400048070ff */
[--C-:B------:R-:W-:Y:S02]  /*8f20*/  PRMT R40, R35, 0x3340, R0.reuse ;  /* 0x0000334023287816 */ /* 0x100fe40000000000 */
[----:B------:R-:W-:-:S02]  /*8f30*/  PRMT R52, R49, 0x3340, R0 ;  /* 0x0000334031347816 */ /* 0x000fc40000000000 */
[----:B------:R-:W-:Y:S02]  /*8f40*/  PRMT R15, R70, 0x3340, R29 ;  /* 0x00003340460f7816 */ /* 0x000fe4000000001d */
[----:B------:R-:W-:Y:S02]  /*8f50*/  PRMT R23, R41, 0x3340, R58 ;  /* 0x0000334029177816 */ /* 0x000fe4000000003a */
[----:B------:R-:W-:Y:S02]  /*8f60*/  PRMT R50, R13, 0x5410, R14 ;  /* 0x000054100d327816 */ /* 0x000fe4000000000e */
[----:B------:R-:W-:Y:S02]  /*8f70*/  LOP3.LUT R57, R57, 0xffff, RZ, 0xc0, !PT ;  /* 0x0000ffff39397812 */ /* 0x000fe400078ec0ff */
[----:B------:R-:W-:Y:S02]  /*8f80*/  LOP3.LUT R45, R48, 0xffff, RZ, 0xc0, !PT ;  /* 0x0000ffff302d7812 */ /* 0x000fe400078ec0ff */
[----:B------:R-:W-:-:S02]  /*8f90*/  LOP3.LUT R62, R46, 0xffff, RZ, 0xc0, !PT ;  /* 0x0000ffff2e3e7812 */ /* 0x000fc400078ec0ff */
[----:B------:R-:W-:Y:S02]  /*8fa0*/  LOP3.LUT R37, R44, 0xffff, RZ, 0xc0, !PT ;  /* 0x0000ffff2c257812 */ /* 0x000fe400078ec0ff */
[----:B------:R-:W-:Y:S02]  /*8fb0*/  LOP3.LUT R47, R42, 0xffff, RZ, 0xc0, !PT ;  /* 0x0000ffff2a2f7812 */ /* 0x000fe400078ec0ff */
[----:B------:R-:W-:Y:S02]  /*8fc0*/  LOP3.LUT R64, R63, 0xffff, RZ, 0xc0, !PT ;  /* 0x0000ffff3f407812 */ /* 0x000fe400078ec0ff */
[----:B------:R-:W-:Y:S02]  /*8fd0*/  PRMT R14, R99, 0x3340, R0 ;  /* 0x00003340630e7816 */ /* 0x000fe40000000000 */
[----:B------:R-:W-:Y:S02]  /*8fe0*/  PRMT R13, R111, 0x3340, R60 ;  /* 0x000033406f0d7816 */ /* 0x000fe4000000003c */
[----:B------:R-:W-:-:S02]  /*8ff0*/  F2FP.SATFINITE.E4M3.F32.PACK_AB_MERGE_C R75, R75, R30, RZ ;  /* 0x0000001e4b4b723e */ /* 0x000fc400048070ff */
[----:B------:R-:W-:Y:S02]  /*9000*/  F2FP.SATFINITE.E4M3.F32.PACK_AB_MERGE_C R77, R77, R38, RZ ;  /* 0x000000264d4d723e */ /* 0x000fe400048070ff */
[----:B------:R-:W-:Y:S02]  /*9010*/  F2FP.SATFINITE.E4M3.F32.PACK_AB_MERGE_C R79, R79, R36, RZ ;  /* 0x000000244f4f723e */ /* 0x000fe400048070ff */
[----:B------:R-:W-:Y:S02]  /*9020*/  F2FP.SATFINITE.E4M3.F32.PACK_AB_MERGE_C R81, R81, R32, RZ ;  /* 0x000000205151723e */ /* 0x000fe400048070ff */
[----:B------:R-:W-:Y:S02]  /*9030*/  F2FP.SATFINITE.E4M3.F32.PACK_AB_MERGE_C R34, R83, R34, RZ ;  /* 0x000000225322723e */ /* 0x000fe400048070ff */
[----:B------:R-:W-:Y:S02]  /*9040*/  PRMT R90, R15, 0x5410, R40 ;  /* 0x000054100f5a7816 */ /* 0x000fe40000000028 */
[----:B------:R-:W-:-:S02]  /*9050*/  PRMT R31, R23, 0x5410, R52 ;  /* 0x00005410171f7816 */ /* 0x000fc40000000034 */
[----:B------:R-:W-:Y:S02]  /*9060*/  F2FP.SATFINITE.E4M3.F32.PACK_AB_MERGE_C R12, R12, R51, RZ ;  /* 0x000000330c0c723e */ /* 0x000fe400048070ff */
[--C-:B------:R-:W-:Y:S02]  /*9070*/  PRMT R44, R37, 0x3340, R0.reuse ;  /* 0x00003340252c7816 */ /* 0x100fe40000000000 */
[----:B------:R-:W-:Y:S02]  /*9080*/  PRMT R46, R47, 0x3340, R0 ;  /* 0x000033402f2e7816 */ /* 0x000fe40000000000 */
[----:B------:R-:W-:Y:S02]  /*9090*/  PRMT R15, R57, 0x3340, R62 ;  /* 0x00003340390f7816 */ /* 0x000fe4000000003e */
[----:B------:R-:W-:Y:S02]  /*90a0*/  PRMT R23, R45, 0x3340, R64 ;  /* 0x000033402d177816 */ /* 0x000fe40000000040 */
[----:B------:R-:W-:-:S02]  /*90b0*/  PRMT R98, R13, 0x5410, R14 ;  /* 0x000054100d627816 */ /* 0x000fc4000000000e */
[----:B------:R-:W-:Y:S02]  /*90c0*/  LOP3.LUT R73, R73, 0xffff, RZ, 0xc0, !PT ;  /* 0x0000ffff49497812 */ /* 0x000fe400078ec0ff */
[----:B------:R-:W-:Y:S02]  /*90d0*/  LOP3.LUT R75, R75, 0xffff, RZ, 0xc0, !PT ;  /* 0x0000ffff4b4b7812 */ /* 0x000fe400078ec0ff */
[----:B------:R-:W-:Y:S02]  /*90e0*/  LOP3.LUT R66, R77, 0xffff, RZ, 0xc0, !PT ;  /* 0x0000ffff4d427812 */ /* 0x000fe400078ec0ff */
[----:B------:R-:W-:Y:S02]  /*90f0*/  LOP3.LUT R76, R79, 0xffff, RZ, 0xc0, !PT ;  /* 0x0000ffff4f4c7812 */ /* 0x000fe400078ec0ff */
[----:B------:R-:W-:Y:S02]  /*9100*/  LOP3.LUT R81, R81, 0xffff, RZ, 0xc0, !PT ;  /* 0x0000ffff51517812 */ /* 0x000fe400078ec0ff */
[----:B------:R-:W-:-:S02]  /*9110*/  LOP3.LUT R51, R34, 0xffff, RZ, 0xc0, !PT ;  /* 0x0000ffff22337812 */ /* 0x000fc400078ec0ff */
[----:B------:R-:W-:Y:S02]  /*9120*/  SHF.R.U32.HI R13, RZ, 0x8, R25 ;  /* 0x00000008ff0d7819 */ /* 0x000fe40000011619 */
[----:B------:R-:W-:Y:S02]  /*9130*/  SHF.R.U32.HI R14, RZ, 0x8, R56 ;  /* 0x00000008ff0e7819 */ /* 0x000fe40000011638 */
[----:B------:R-:W-:Y:S02]  /*9140*/  PRMT R128, R15, 0x5410, R44 ;  /* 0x000054100f807816 */ /* 0x000fe4000000002c */
[----:B------:R-:W-:Y:S02]  /*9150*/  PRMT R39, R23, 0x5410, R46 ;  /* 0x0000541017277816 */ /* 0x000fe4000000002e */
[--C-:B------:R-:W-:Y:S02]  /*9160*/  PRMT R34, R81, 0x3340, R0.reuse ;  /* 0x0000334051227816 */ /* 0x100fe40000000000 */
[----:B------:R-:W-:-:S02]  /*9170*/  PRMT R48, R51, 0x3340, R0 ;  /* 0x0000334033307816 */ /* 0x000fc40000000000 */
[----:B------:R-:W-:Y:S02]  /*9180*/  PRMT R15, R73, 0x3340, R66 ;  /* 0x00003340490f7816 */ /* 0x000fe40000000042 */
[----:B------:R-:W-:Y:S02]  /*9190*/  PRMT R23, R75, 0x3340, R76 ;  /* 0x000033404b177816 */ /* 0x000fe4000000004c */
[----:B------:R-:W-:Y:S02]  /*91a0*/  LOP3.LUT R14, R14, 0xffff, RZ, 0xc0, !PT ;  /* 0x0000ffff0e0e7812 */ /* 0x000fe400078ec0ff */
[----:B------:R-:W-:Y:S02]  /*91b0*/  LOP3.LUT R13, R13, 0xffff, RZ, 0xc0, !PT ;  /* 0x0000ffff0d0d7812 */ /* 0x000fe400078ec0ff */
[----:B------:R-:W-:Y:S02]  /*91c0*/  SHF.R.U32.HI R68, RZ, 0x6, R2 ;  /* 0x00000006ff447819 */ /* 0x000fe40000011602 */
[----:B------:R-:W-:-:S02]  /*91d0*/  PRMT R122, R15, 0x5410, R34 ;  /* 0x000054100f7a7816 */ /* 0x000fc40000000022 */
[----:B------:R-:W-:Y:S02]  /*91e0*/  PRMT R43, R23, 0x5410, R48 ;  /* 0x00005410172b7816 */ /* 0x000fe40000000030 */
[----:B------:R-:W-:Y:S02]  /*91f0*/  PRMT R27, R13, 0x3340, R14 ;  /* 0x000033400d1b7816 */ /* 0x000fe4000000000e */
[----:B------:R-:W-:Y:S02]  /*9200*/  SHF.R.U32.HI R15, RZ, 0x8, R33 ;  /* 0x00000008ff0f7819 */ /* 0x000fe40000011621 */
[----:B------:R-:W-:Y:S02]  /*9210*/  SHF.R.U32.HI R14, RZ, 0x8, R29 ;  /* 0x00000008ff0e7819 */ /* 0x000fe4000001161d */
[----:B------:R-:W-:Y:S02]  /*9220*/  SHF.R.U32.HI R13, RZ, 0x8, R70 ;  /* 0x00000008ff0d7819 */ /* 0x000fe40000011646 */
[----:B------:R-:W-:-:S02]  /*9230*/  SHF.R.U32.HI R23, RZ, 0x8, R35 ;  /* 0x00000008ff177819 */ /* 0x000fc40000011623 */
[----:B------:R-:W-:Y:S02]  /*9240*/  SGXT.U32 R68, R68, 0x1 ;  /* 0x000000014444781a */ /* 0x000fe40000000000 */
[----:B------:R-:W-:Y:S02]  /*9250*/  LOP3.LUT R15, R15, 0xffff, RZ, 0xc0, !PT ;  /* 0x0000ffff0f0f7812 */ /* 0x000fe400078ec0ff */
[----:B------:R-:W-:Y:S01]  /*9260*/  LOP3.LUT R14, R14, 0xffff, RZ, 0xc0, !PT ;  /* 0x0000ffff0e0e7812 */ /* 0x000fe200078ec0ff */
[----:B0-----:R-:W-:Y:S01]  /*9270*/  IMAD R18, R68, R17, RZ ;  /* 0x0000001144127224 */ /* 0x001fe200078e02ff */
[----:B------:R-:W-:Y:S02]  /*9280*/  LOP3.LUT R13, R13, 0xffff, RZ, 0xc0, !PT ;  /* 0x0000ffff0d0d7812 */ /* 0x000fe400078ec0ff */
[----:B------:R-:W-:Y:S01]  /*9290*/  LOP3.LUT R23, R23, 0xffff, RZ, 0xc0, !PT ;  /* 0x0000ffff17177812 */ /* 0x000fe200078ec0ff */
[----:B------:R-:W-:Y:S01]  /*92a0*/  IMAD R20, R17, 0x2, R18 ;  /* 0x0000000211147824 */ /* 0x000fe200078e0212 */
[----:B------:R-:W-:-:S02]  /*92b0*/  PRMT R34, R15, 0x3340, R0 ;  /* 0x000033400f227816 */ /* 0x000fc40000000000 */
[----:B------:R-:W-:Y:S01]  /*92c0*/  PRMT R29, R13, 0x3340, R14 ;  /* 0x000033400d1d7816 */ /* 0x000fe2000000000e */
[----:B------:R-:W-:Y:S01]  /*92d0*/  IMAD R24, R17, 0x2, R20 ;  /* 0x0000000211187824 */ /* 0x000fe200078e0214 */
[----:B------:R-:W-:Y:S02]  /*92e0*/  PRMT R68, R23, 0x3340, R0 ;  /* 0x0000334017447816 */ /* 0x000fe40000000000 */
[----:B------:R-:W-:Y:S01]  /*92f0*/  SHF.R.U32.HI R13, RZ, 0x8, R41 ;  /* 0x00000008ff0d7819 */ /* 0x000fe20000011629 */
[----:B------:R-:W-:Y:S01]  /*9300*/  IMAD R26, R17, 0x2, R24 ;  /* 0x00000002111a7824 */ /* 0x000fe200078e0218 */
[----:B------:R-:W-:Y:S02]  /*9310*/  SHF.R.U32.HI R15, RZ, 0x8, R58 ;  /* 0x00000008ff0f7819 */ /* 0x000fe4000001163a */
[----:B------:R-:W-:Y:S02]  /*9320*/  SHF.R.U32.HI R14, RZ, 0x8, R111 ;  /* 0x00000008ff0e7819 */ /* 0x000fe4000001166f */
[----:B------:R-:W-:-:S02]  /*9330*/  SHF.R.U32.HI R23, RZ, 0x8, R60 ;  /* 0x00000008ff177819 */ /* 0x000fc4000001163c */
[----:B------:R-:W-:Y:S02]  /*9340*/  LOP3.LUT R15, R15, 0xffff, RZ, 0xc0, !PT ;  /* 0x0000ffff0f0f7812 */ /* 0x000fe400078ec0ff */
[----:B------:R-:W-:Y:S02]  /*9350*/  LOP3.LUT R58, R13, 0xffff, RZ, 0xc0, !PT ;  /* 0x0000ffff0d3a7812 */ /* 0x000fe400078ec0ff */
[----:B------:R-:W-:Y:S02]  /*9360*/  LOP3.LUT R23, R23, 0xffff, RZ, 0xc0, !PT ;  /* 0x0000ffff17177812 */ /* 0x000fe400078ec0ff */
[----:B------:R-:W-:Y:S02]  /*9370*/  LOP3.LUT R14, R14, 0xffff, RZ, 0xc0, !PT ;  /* 0x0000ffff0e0e7812 */ /* 0x000fe400078ec0ff */
[----:B------:R-:W-:Y:S02]  /*9380*/  PRMT R33, R58, 0x3340, R15 ;  /* 0x000033403a217816 */ /* 0x000fe4000000000f */
[----:B------:R-:W-:-:S02]  /*9390*/  PRMT R35, R14, 0x3340, R23 ;  /* 0x000033400e237816 */ /* 0x000fc40000000017 */
[----:B------:R-:W-:Y:S02]  /*93a0*/  SHF.R.U32.HI R13, RZ, 0x8, R99 ;  /* 0x00000008ff0d7819 */ /* 0x000fe40000011663 */
[----:B------:R-:W-:Y:S02]  /*93b0*/  SHF.R.U32.HI R15, RZ, 0x8, R62 ;  /* 0x00000008ff0f7819 */ /* 0x000fe4000001163e */
[----:B------:R-:W-:Y:S02]  /*93c0*/  SHF.R.U32.HI R14, RZ, 0x8, R57 ;  /* 0x00000008ff0e7819 */ /* 0x000fe40000011639 */
[----:B------:R-:W-:Y:S02]  /*93d0*/  SHF.R.U32.HI R25, RZ, 0x8, R49 ;  /* 0x00000008ff197819 */ /* 0x000fe40000011631 */
[----:B------:R-:W-:Y:S02]  /*93e0*/  LOP3.LUT R13, R13, 0xffff, RZ, 0xc0, !PT ;  /* 0x0000ffff0d0d7812 */ /* 0x000fe400078ec0ff */
[----:B------:R-:W-:-:S02]  /*93f0*/  LOP3.LUT R15, R15, 0xffff, RZ, 0xc0, !PT ;  /* 0x0000ffff0f0f7812 */ /* 0x000fc400078ec0ff */
[----:B------:R-:W-:Y:S02]  /*9400*/  LOP3.LUT R14, R14, 0xffff, RZ, 0xc0, !PT ;  /* 0x0000ffff0e0e7812 */ /* 0x000fe400078ec0ff */
[----:B------:R-:W-:Y:S02]  /*9410*/  LOP3.LUT R25, R25, 0xffff, RZ, 0xc0, !PT ;  /* 0x0000ffff19197812 */ /* 0x000fe400078ec0ff */
[----:B------:R-:W-:Y:S02]  /*9420*/  SHF.R.U32.HI R23, RZ, 0x8, R37 ;  /* 0x00000008ff177819 */ /* 0x000fe40000011625 */
[----:B------:R-:W-:Y:S02]  /*9430*/  PRMT R72, R13, 0x3340, R0 ;  /* 0x000033400d487816 */ /* 0x000fe40000000000 */
[----:B------:R-:W-:Y:S02]  /*9440*/  PRMT R37, R14, 0x3340, R15 ;  /* 0x000033400e257816 */ /* 0x000fe4000000000f */
[----:B------:R-:W-:-:S02]  /*9450*/  SHF.R.U32.HI R13, RZ, 0x8, R45 ;  /* 0x00000008ff0d7819 */ /* 0x000fc4000001162d */
[----:B------:R-:W-:Y:S02]  /*9460*/  SHF.R.U32.HI R14, RZ, 0x8, R64 ;  /* 0x00000008ff0e7819 */ /* 0x000fe40000011640 */
[----:B------:R-:W-:Y:S02]  /*9470*/  PRMT R70, R25, 0x3340, R0 ;  /* 0x0000334019467816 */ /* 0x000fe40000000000 */
[----:B------:R-:W-:Y:S02]  /*9480*/  LOP3.LUT R23, R23, 0xffff, RZ, 0xc0, !PT ;  /* 0x0000ffff17177812 */ /* 0x000fe400078ec0ff */
[----:B------:R-:W-:Y:S02]  /*9490*/  SHF.R.U32.HI R15, RZ, 0x8, R47 ;  /* 0x00000008ff0f7819 */ /* 0x000fe4000001162f */
[----:B------:R-:W-:Y:S02]  /*94a0*/  SHF.R.U32.HI R25, RZ, 0x8, R66 ;  /* 0x00000008ff197819 */ /* 0x000fe40000011642 */
[----:B------:R-:W-:-:S02]  /*94b0*/  LOP3.LUT R14, R14, 0xffff, RZ, 0xc0, !PT ;  /* 0x0000ffff0e0e7812 */ /* 0x000fc400078ec0ff */
[----:B------:R-:W-:Y:S02]  /*94c0*/  LOP3.LUT R13, R13, 0xffff, RZ, 0xc0, !PT ;  /* 0x0000ffff0d0d7812 */ /* 0x000fe400078ec0ff */
[----:B------:R-:W-:Y:S02]  /*94d0*/  PRMT R74, R23, 0x3340, R0 ;  /* 0x00003340174a7816 */ /* 0x000fe40000000000 */
[----:B------:R-:W-:Y:S02]  /*94e0*/  SHF.R.U32.HI R23, RZ, 0x8, R73 ;  /* 0x00000008ff177819 */ /* 0x000fe40000011649 */
[----:B------:R-:W-:Y:S02]  /*94f0*/  LOP3.LUT R15, R15, 0xffff, RZ, 0xc0, !PT ;  /* 0x0000ffff0f0f7812 */ /* 0x000fe400078ec0ff */
[----:B------:R-:W-:Y:S02]  /*9500*/  LOP3.LUT R41, R25, 0xffff, RZ, 0xc0, !PT ;  /* 0x0000ffff19297812 */ /* 0x000fe400078ec0ff */
[----:B------:R-:W-:-:S02]  /*9510*/  PRMT R25, R13, 0x3340, R14 ;  /* 0x000033400d197816 */ /* 0x000fc4000000000e */
[----:B------:R-:W-:Y:S02]  /*9520*/  SHF.R.U32.HI R14, RZ, 0x8, R76 ;  /* 0x00000008ff0e7819 */ /* 0x000fe4000001164c */
[----:B------:R-:W-:Y:S02]  /*9530*/  SHF.R.U32.HI R13, RZ, 0x8, R75 ;  /* 0x00000008ff0d7819 */ /* 0x000fe4000001164b */
[----:B------:R-:W-:Y:S02]  /*9540*/  LOP3.LUT R66, R23, 0xffff, RZ, 0xc0, !PT ;  /* 0x0000ffff17427812 */ /* 0x000fe400078ec0ff */
[----:B------:R-:W-:Y:S02]  /*9550*/  PRMT R78, R15, 0x3340, R0 ;  /* 0x000033400f4e7816 */ /* 0x000fe40000000000 */
[----:B------:R-:W-:Y:S02]  /*9560*/  SHF.R.U32.HI R15, RZ, 0x8, R81 ;  /* 0x00000008ff0f7819 */ /* 0x000fe40000011651 */
[----:B------:R-:W-:-:S02]  /*9570*/  SHF.R.U32.HI R23, RZ, 0x8, R51 ;  /* 0x00000008ff177819 */ /* 0x000fc40000011633 */
[----:B------:R-:W-:Y:S02]  /*9580*/  LOP3.LUT R14, R14, 0xffff, RZ, 0xc0, !PT ;  /* 0x0000ffff0e0e7812 */ /* 0x000fe400078ec0ff */
[----:B------:R-:W-:Y:S02]  /*9590*/  LOP3.LUT R13, R13, 0xffff, RZ, 0xc0, !PT ;  /* 0x0000ffff0d0d7812 */ /* 0x000fe400078ec0ff */
[----:B------:R-:W-:Y:S02]  /*95a0*/  LOP3.LUT R15, R15, 0xffff, RZ, 0xc0, !PT ;  /* 0x0000ffff0f0f7812 */ /* 0x000fe400078ec0ff */
[----:B------:R-:W-:Y:S02]  /*95b0*/  LOP3.LUT R45, R23, 0xffff, RZ, 0xc0, !PT ;  /* 0x0000ffff172d7812 */ /* 0x000fe400078ec0ff */
[----:B------:R-:W-:Y:S01]  /*95c0*/  PRMT R23, R13, 0x3340, R14 ;  /* 0x000033400d177816 */ /* 0x000fe2000000000e */
[----:B------:R-:W-:Y:S02]  /*95d0*/  IMAD.MOV.U32 R14, RZ, RZ, 0x3dc6b27f ;  /* 0x3dc6b27fff0e7424 */ /* 0x000fe400078e00ff */
[----:B------:R-:W-:Y:S01]  /*95e0*/  FADD R13, R5, -1 ;  /* 0xbf800000050d7421 */ /* 0x000fe20000000000 */
[----:B------:R-:W-:Y:S01]  /*95f0*/  PRMT R80, R15, 0x3340, R0 ;  /* 0x000033400f507816 */ /* 0x000fe20000000000 */
[----:B------:R-:W-:Y:S01]  /*9600*/  FADD R15, R4, -1 ;  /* 0xbf800000040f7421 */ /* 0x000fe20000000000 */
[----:B------:R-:W-:Y:S01]  /*9610*/  PRMT R86, R27, 0x5410, R34 ;  /* 0x000054101b567816 */ /* 0x000fe20000000022 */
[-C--:B------:R-:W-:Y:S01]  /*9620*/  FFMA.FTZ R4, R13, R14.reuse, -0.16845393180847167969 ;  /* 0xbe2c7f300d047423 */ /* 0x080fe2000001000e */
[----:B------:R-:W-:Y:S01]  /*9630*/  LOP3.LUT R7, R7, 0xffff, RZ, 0xc0, !PT ;  /* 0x0000ffff07077812 */ /* 0x000fe200078ec0ff */
[----:B------:R-:W-:Y:S01]  /*9640*/  FFMA.FTZ R14, R15, R14, -0.16845393180847167969 ;  /* 0xbe2c7f300f0e7423 */ /* 0x000fe2000001000e */
[----:B------:R-:W-:Y:S01]  /*9650*/  PRMT R94, R29, 0x5410, R68 ;  /* 0x000054101d5e7816 */ /* 0x000fe20000000044 */
[----:B------:R-:W-:Y:S01]  /*9660*/  FFMA.FTZ R4, R13, R4, 0.1716887056827545166 ;  /* 0x3e2fcf2a0d047423 */ /* 0x000fe20000010004 */
[----:B------:R-:W-:Y:S01]  /*9670*/  PRMT R5, R86, 0x5210, R7 ;  /* 0x0000521056057816 */ /* 0x000fe20000000007 */
[----:B------:R-:W-:Y:S01]  /*9680*/  FFMA.FTZ R14, R15, R14, 0.1716887056827545166 ;  /* 0x3e2fcf2a0f0e7423 */ /* 0x000fe2000001000e */
[----:B------:R-:W-:Y:S01]  /*9690*/  F2FP.SATFINITE.E4M3.F32.PACK_AB_MERGE_C R9, R9, R28, RZ ;  /* 0x0000001c0909723e */ /* 0x000fe200048070ff */
[----:B------:R-:W-:Y:S01]  /*96a0*/  FFMA.FTZ R4, R13, R4, -0.17900948226451873779 ;  /* 0xbe374e430d047423 */ /* 0x000fe20000010004 */
[----:B------:R-:W-:-:S02]  /*96b0*/  IMAD R28, R17, 0x2, R26 ;  /* 0x00000002111c7824 */ /* 0x000fc400078e021a */
[----:B------:R-:W-:Y:S01]  /*96c0*/  FFMA.FTZ R14, R15, R14, -0.17900948226451873779 ;  /* 0xbe374e430f0e7423 */ /* 0x000fe2000001000e */
[----:B------:R-:W-:Y:S01]  /*96d0*/  PRMT R82, R45, 0x3340, R0 ;  /* 0x000033402d527816 */ /* 0x000fe20000000000 */
[----:B------:R-:W-:Y:S01]  /*96e0*/  FFMA.FTZ R4, R13, R4, 0.20512372255325317383 ;  /* 0x3e520bf40d047423 */ /* 0x000fe20000010004 */
[----:B------:R-:W-:Y:S02]  /*96f0*/  IMAD R30, R17, 0x2, R28 ;  /* 0x00000002111e7824 */ /* 0x000fe400078e021c */
[----:B------:R-:W-:Y:S01]  /*9700*/  FFMA.FTZ R14, R15, R14, 0.20512372255325317383 ;  /* 0x3e520bf40f0e7423 */ /* 0x000fe2000001000e */
[----:B------:R-:W-:Y:S01]  /*9710*/  LOP3.LUT R12, R12, 0xffff, RZ, 0xc0, !PT ;  /* 0x0000ffff0c0c7812 */ /* 0x000fe200078ec0ff */
[----:B------:R-:W-:Y:S01]  /*9720*/  FFMA.FTZ R4, R13, R4, -0.24046532809734344482 ;  /* 0xbe763c8b0d047423 */ /* 0x000fe20000010004 */
[----:B------:R-:W-:Y:S02]  /*9730*/  IMAD R32, R17, 0x2, R30 ;  /* 0x0000000211207824 */ /* 0x000fe400078e021e */
[----:B------:R-:W-:Y:S01]  /*9740*/  FFMA.FTZ R14, R15, R14, -0.24046532809734344482 ;  /* 0xbe763c8b0f0e7423 */ /* 0x000fe2000001000e */
[----:B------:R-:W-:Y:S01]  /*9750*/  PRMT R33, R33, 0x5410, R70 ;  /* 0x0000541021217816 */ /* 0x000fe20000000046 */
[----:B------:R-:W-:Y:S01]  /*9760*/  FFMA.FTZ R4, R13, R4, 0.28857114911079406738 ;  /* 0x3e93bf990d047423 */ /* 0x000fe20000010004 */
[----:B------:R-:W-:-:S02]  /*9770*/  IMAD R36, R17, 0x4, R32 ;  /* 0x0000000411247824 */ /* 0x000fc400078e0220 */
[----:B------:R-:W-:Y:S01]  /*9780*/  FFMA.FTZ R34, R15, R14, 0.28857114911079406738 ;  /* 0x3e93bf990f227423 */ /* 0x000fe2000001000e */
[----:B------:R-:W-:Y:S01]  /*9790*/  LEA R0, R0, UR15, 0x4 ;  /* 0x0000000f00007c11 */ /* 0x000fe2000f8e20ff */
[----:B------:R-:W-:Y:S01]  /*97a0*/  FFMA.FTZ R14, R13, R4, -0.36067417263984680176 ;  /* 0xbeb8aa490d0e7423 */ /* 0x000fe20000010004 */
[----:B------:R-:W-:Y:S01]  /*97b0*/  PRMT R4, R50, 0x4210, R7 ;  /* 0x0000421032047816 */ /* 0x000fe20000000007 */
[----:B------:R-:W-:Y:S01]  /*97c0*/  FFMA.FTZ R34, R15, R34, -0.36067417263984680176 ;  /* 0xbeb8aa490f227423 */ /* 0x000fe20000010022 */
[----:B------:R-:W-:Y:S01]  /*97d0*/  LOP3.LUT R7, R6, 0xffff, RZ, 0xc0, !PT ;  /* 0x0000ffff06077812 */ /* 0x000fe200078ec0ff */
[----:B------:R-:W-:Y:S01]  /*97e0*/  FFMA.FTZ R14, R13, R14, 0.48089820146560668945 ;  /* 0x3ef6384a0d0e7423 */ /* 0x000fe2000001000e */
[----:B------:R-:W-:Y:S02]  /*97f0*/  IMAD R38, R17, 0x2, R36 ;  /* 0x0000000211267824 */ /* 0x000fe400078e0224 */
[----:B------:R-:W-:Y:S01]  /*9800*/  FFMA.FTZ R34, R15, R34, 0.48089820146560668945 ;  /* 0x3ef6384a0f227423 */ /* 0x000fe20000010022 */
[--C-:B------:R-:W-:Y:S01]  /*9810*/  PRMT R6, R90, 0x4210, R7.reuse ;  /* 0x000042105a067816 */ /* 0x100fe20000000007 */
[----:B------:R-:W-:Y:S01]  /*9820*/  FFMA.FTZ R14, R13, R14, -0.72134751081466674805 ;  /* 0xbf38aa3b0d0e7423 */ /* 0x000fe2000001000e */
[----:B------:R-:W-:Y:S01]  /*9830*/  PRMT R7, R94, 0x5210, R7 ;  /* 0x000052105e077816 */ /* 0x000fe20000000007 */
[----:B------:R-:W-:Y:S01]  /*9840*/  FFMA.FTZ R34, R15, R34, -0.72134751081466674805 ;  /* 0xbf38aa3b0f227423 */ /* 0x000fe20000010022 */
[----:B------:R-:W-:-:S02]  /*9850*/  IMAD R40, R17, 0x2, R38 ;  /* 0x0000000211287824 */ /* 0x000fc400078e0226 */
[----:B------:R-:W-:Y:S01]  /*9860*/  FMUL R14, R13, R14 ;  /* 0x0000000e0d0e7220 */ /* 0x000fe20000400000 */
[----:B------:R-:W-:Y:S01]  /*9870*/  PRMT R96, R31, 0x4210, R12 ;  /* 0x000042101f607816 */ /* 0x000fe2000000000c */
[----:B------:R0:W-:Y:S01]  /*9880*/  STSM.16.M88.4 [R16], R4 ;  /* 0x0000000410007844 */ /* 0x0001e20000000200 */
[----:B------:R-:W-:Y:S01]  /*9890*/  FMUL R34, R15, R34 ;  /* 0x000000220f227220 */ /* 0x000fe20000400000 */
[----:B------:R-:W-:Y:S01]  /*98a0*/  FMUL R14, R13, R14 ;  /* 0x0000000e0d0e7220 */ /* 0x000fe20000400000 */
[----:B------:R-:W-:Y:S01]  /*98b0*/  IMAD R42, R17, 0x2, R40 ;  /* 0x00000002112a7824 */ /* 0x000fe200078e0228 */
[----:B------:R-:W-:Y:S01]  /*98c0*/  PRMT R97, R33, 0x5210, R12 ;  /* 0x0000521021617816 */ /* 0x000fe2000000000c */
[----:B------:R-:W-:Y:S01]  /*98d0*/  FMUL R34, R15, R34 ;  /* 0x000000220f227220 */ /* 0x000fe20000400000 */
[----:B------:R-:W-:Y:S01]  /*98e0*/  FFMA.FTZ R13, R13, 1.4426950216293334961, R14 ;  /* 0x3fb8aa3b0d0d7823 */ /* 0x000fe2000001000e */
[----:B------:R-:W-:Y:S01]  /*98f0*/  IMAD R44, R17, 0x2, R42 ;  /* 0x00000002112c7824 */ /* 0x000fe200078e022a */
[----:B------:R-:W-:Y:S01]  /*9900*/  PRMT R100, R35, 0x5410, R72 ;  /* 0x0000541023647816 */ /* 0x000fe20000000048 */
[----:B------:R-:W-:Y:S01]  /*9910*/  FFMA.FTZ R34, R15, 1.4426950216293334961, R34 ;  /* 0x3fb8aa3b0f227823 */ /* 0x000fe20000010022 */
[----:B------:R-:W-:Y:S01]  /*9920*/  FADD R114, R114, R13 ;  /* 0x0000000d72727221 */ /* 0x000fe20000000000 */
[----:B------:R-:W-:Y:S01]  /*9930*/  BAR.SYNC.DEFER_BLOCKING 0x0 ;  /* 0x0000000000007b1d */ /* 0x000fe20000010000 */
[----:B------:R-:W-:Y:S01]  /*9940*/  IMAD R46, R17, 0x2, R44 ;  /* 0x00000002112e7824 */ /* 0x000fe200078e022c */
[----:B------:R-:W-:Y:S01]  /*9950*/  LOP3.LUT R11, R11, 0xffff, RZ, 0xc0, !PT ;  /* 0x0000ffff0b0b7812 */ /* 0x000fe200078ec0ff */
[----:B------:R-:W-:Y:S01]  /*9960*/  FADD R115, R115, R34 ;  /* 0x0000002273737221 */ /* 0x000fe20000000000 */
[----:B------:R-:W-:Y:S01]  /*9970*/  ISETP.GE.U32.AND P1, PT, R8, 0x7f800000, PT ;  /* 0x7f8000000800780c */ /* 0x000fe20003f26070 */
[----:B------:R-:W-:Y:S01]  /*9980*/  IMAD R48, R17, 0x2, R46 ;  /* 0x0000000211307824 */ /* 0x000fe200078e022e */
[----:B------:R-:W-:-:S02]  /*9990*/  PRMT R98, R98, 0x4210, R11 ;  /* 0x0000421062627816 */ /* 0x000fc4000000000b */
[----:B------:R-:W-:Y:S01]  /*99a0*/  PRMT R99, R100, 0x5210, R11 ;  /* 0x0000521064637816 */ /* 0x000fe2000000000b */
[C---:B------:R-:W-:Y:S01]  /*99b0*/  IMAD R52, R17.reuse, 0x4, R48 ;  /* 0x0000000411347824 */ /* 0x040fe200078e0230 */
[----:B------:R-:W-:Y:S02]  /*99c0*/  F2FP.SATFINITE.E4M3.F32.PACK_AB_MERGE_C R10, R10, R89, RZ ;  /* 0x000000590a0a723e */ /* 0x000fe400048070ff */
[----:B------:R-:W-:Y:S01]  /*99d0*/  PRMT R41, R66, 0x3340, R41 ;  /* 0x0000334042297816 */ /* 0x000fe20000000029 */
[----:B------:R-:W-:Y:S01]  /*99e0*/  IMAD R54, R17, 0x2, R52 ;  /* 0x0000000211367824 */ /* 0x000fe200078e0234 */
[----:B------:R-:W-:Y:S02]  /*99f0*/  LOP3.LUT R9, R9, 0xffff, RZ, 0xc0, !PT ;  /* 0x0000ffff09097812 */ /* 0x000fe400078ec0ff */
[----:B------:R-:W-:Y:S01]  /*9a00*/  LOP3.LUT R10, R10, 0xffff, RZ, 0xc0, !PT ;  /* 0x0000ffff0a0a7812 */ /* 0x000fe200078ec0ff */
[----:B------:R-:W-:Y:S01]  /*9a10*/  IMAD R56, R17, 0x2, R54 ;  /* 0x0000000211387824 */ /* 0x000fe200078e0236 */
[----:B------:R-:W-:Y:S01]  /*9a20*/  PRMT R110, R37, 0x5410, R74 ;  /* 0x00005410256e7816 */ /* 0x000fe2000000004a */
[----:B0-----:R-:W-:Y:S01]  /*9a30*/  @P1 IMAD.MOV.U32 R5, RZ, RZ, 0x7f800000 ;  /* 0x7f800000ff051424 */ /* 0x001fe200078e00ff */
[----:B------:R-:W-:Y:S01]  /*9a40*/  PRMT R25, R25, 0x5410, R78 ;  /* 0x0000541019197816 */ /* 0x000fe2000000004e */
[C---:B------:R-:W-:Y:S01]  /*9a50*/  IMAD R58, R17.reuse, 0x2, R56 ;  /* 0x00000002113a7824 */ /* 0x040fe200078e0238 */
[C---:B------:R-:W-:Y:S01]  /*9a60*/  FSETP.NEU.AND P0, PT, R8.reuse, RZ, PT ;  /* 0x000000ff0800720b */ /* 0x040fe20003f0d000 */
[----:B------:R-:W-:Y:S01]  /*9a70*/  @P1 FFMA.FTZ R114, R8, R5, +INF ;  /* 0x7f80000008721423 */ /* 0x000fe20000010005 */
[----:B------:R-:W0:Y:S01]  /*9a80*/  LDS.128 R12, [R0] ;  /* 0x00000000000c7984 */ /* 0x000e220000000c00 */
[C---:B------:R-:W-:Y:S01]  /*9a90*/  IMAD R60, R17.reuse, 0x2, R58 ;  /* 0x00000002113c7824 */ /* 0x040fe200078e023a */
[--C-:B------:R-:W-:Y:S01]  /*9aa0*/  PRMT R128, R128, 0x4210, R9.reuse ;  /* 0x0000421080807816 */ /* 0x100fe20000000009 */
[----:B------:R-:W-:Y:S02]  /*9ab0*/  BAR.SYNC.DEFER_BLOCKING 0x0 ;  /* 0x0000000000007b1d */ /* 0x000fe40000010000 */
[----:B------:R-:W-:Y:S01]  /*9ac0*/  IMAD R62, R17, 0x2, R60 ;  /* 0x00000002113e7824 */ /* 0x000fe200078e023c */
[----:B------:R-:W-:-:S02]  /*9ad0*/  PRMT R129, R110, 0x5210, R9 ;  /* 0x000052106e817816 */ /* 0x000fc40000000009 */
[----:B------:R-:W-:Y:S01]  /*9ae0*/  PRMT R130, R39, 0x4210, R10 ;  /* 0x0000421027827816 */ /* 0x000fe2000000000a */
[----:B------:R-:W-:Y:S01]  /*9af0*/  IMAD R64, R17, 0x2, R62 ;  /* 0x0000000211407824 */ /* 0x000fe200078e023e */
[----:B------:R-:W-:Y:S02]  /*9b00*/  PRMT R131, R25, 0x5210, R10 ;  /* 0x0000521019837816 */ /* 0x000fe4000000000a */
[----:B------:R-:W-:Y:S01]  /*9b10*/  PRMT R126, R41, 0x5410, R80 ;  /* 0x00005410297e7816 */ /* 0x000fe20000000050 */
[----:B------:R-:W-:Y:S01]  /*9b20*/  IMAD R92, R17, 0x4, R64 ;  /* 0x00000004115c7824 */ /* 0x000fe200078e0240 */
[----:B------:R-:W-:Y:S02]  /*9b30*/  PRMT R23, R23, 0x5410, R82 ;  /* 0x0000541017177816 */ /* 0x000fe40000000052 */
[----:B------:R-:W-:Y:S01]  /*9b40*/  ISETP.GE.U32.AND P2, PT, R19, 0x7f800000, PT ;  /* 0x7f8000001300780c */ /* 0x000fe20003f46070 */
[----:B------:R-:W-:Y:S01]  /*9b50*/  IMAD R76, R17, 0x2, R92 ;  /* 0x00000002114c7824 */ /* 0x000fe200078e025c */
[----:B------:R-:W-:-:S02]  /*9b60*/  LOP3.LUT R21, R21, 0xffff, RZ, 0xc0, !PT ;  /* 0x0000ffff15157812 */ /* 0x000fc400078ec0ff */
[----:B------:R-:W-:Y:S01]  /*9b70*/  LOP3.LUT R22, R22, 0xffff, RZ, 0xc0, !PT ;  /* 0x0000ffff16167812 */ /* 0x000fe200078ec0ff */
[----:B------:R-:W-:Y:S01]  /*9b80*/  IMAD R66, R17, 0x2, R76 ;  /* 0x0000000211427824 */ /* 0x000fe200078e024c */
[----:B--2---:R-:W-:Y:S02]  /*9b90*/  LOP3.LUT R154, R154, 0x3f, RZ, 0xc0, !PT ;  /* 0x0000003f9a9a7812 */ /* 0x004fe400078ec0ff */
[----:B------:R-:W-:Y:S01]  /*9ba0*/  FSETP.NEU.AND P1, PT, R19, RZ, PT ;  /* 0x000000ff1300720b */ /* 0x000fe20003f2d000 */
[C---:B------:R-:W-:Y:S01]  /*9bb0*/  IMAD R68, R17.reuse, 0x2, R66 ;  /* 0x0000000211447824 */ /* 0x040fe200078e0242 */
[----:B------:R-:W-:Y:S01]  /*9bc0*/  LEA.HI R142, R2, 0x4e, RZ, 0x1a ;  /* 0x0000004e028e7811 */ /* 0x000fe200078fd0ff */
[----:B---3--:R-:W-:Y:S01]  /*9bd0*/  IMAD R152, R152, 0x40, R154 ;  /* 0x0000004098987824 */ /* 0x008fe200078e029a */
[----:B------:R2:W-:Y:S01]  /*9be0*/  STSM.16.M88.4 [R16], R96 ;  /* 0x0000006010007844 */ /* 0x0005e20000000200 */
[C---:B------:R-:W-:Y:S01]  /*9bf0*/  IMAD R70, R17.reuse, 0x2, R68 ;  /* 0x0000000211467824 */ /* 0x040fe200078e0244 */
[C---:B------:R-:W-:Y:S01]  /*9c00*/  LEA.HI R144, R2.reuse, 0x5e, RZ, 0x1a ;  /* 0x0000005e02907811 */ /* 0x040fe200078fd0ff */
[----:B------:R-:W-:Y:S01]  /*9c10*/  @P2 IMAD.MOV.U32 R4, RZ, RZ, 0x7f800000 ;  /* 0x7f800000ff042424 */ /* 0x000fe200078e00ff */
[----:B------:R-:W-:Y:S01]  /*9c20*/  BAR.SYNC.DEFER_BLOCKING 0x0 ;  /* 0x0000000000007b1d */ /* 0x000fe20000010000 */
[----:B------:R-:W-:Y:S01]  /*9c30*/  IMAD R72, R17, 0x2, R70 ;  /* 0x0000000211487824 */ /* 0x000fe200078e0246 */
[C---:B------:R-:W-:Y:S01]  /*9c40*/  LEA.HI R146, R2.reuse, 0x6e, RZ, 0x1a ;  /* 0x0000006e02927811 */ /* 0x040fe200078fd0ff */
[----:B------:R-:W-:Y:S01]  /*9c50*/  @P2 FFMA.FTZ R115, R19, R4, +INF ;  /* 0x7f80000013732423 */ /* 0x000fe20000010004 */
[----:B------:R-:W-:Y:S01]  /*9c60*/  LEA.HI R150, R2, 0x7e, RZ, 0x1a ;  /* 0x0000007e02967811 */ /* 0x000fe200078fd0ff */
[----:B------:R-:W-:-:S02]  /*9c70*/  IMAD R74, R17, 0x2, R72 ;  /* 0x00000002114a7824 */ /* 0x000fc400078e0248 */
[-C--:B------:R-:W-:Y:S01]  /*9c80*/  IMAD R142, R142, R17.reuse, RZ ;  /* 0x000000118e8e7224 */ /* 0x080fe200078e02ff */
[----:B0-----:R-:W-:Y:S01]  /*9c90*/  PRMT R147, R13, 0x7773, RZ ;  /* 0x000077730d937816 */ /* 0x001fe200000000ff */
[----:B------:R-:W-:Y:S01]  /*9ca0*/  IMAD R78, R17, 0x4, R74 ;  /* 0x00000004114e7824 */ /* 0x000fe200078e024a */
[----:B------:R-:W-:Y:S01]  /*9cb0*/  PRMT R149, R13, 0x7772, RZ ;  /* 0x000077720d957816 */ /* 0x000fe200000000ff */
[-C--:B------:R-:W-:Y:S01]  /*9cc0*/  IMAD R144, R144, R17.reuse, RZ ;  /* 0x0000001190907224 */ /* 0x080fe200078e02ff */
[--C-:B--2---:R-:W-:Y:S01]  /*9cd0*/  PRMT R96, R122, 0x4210, R21.reuse ;  /* 0x000042107a607816 */ /* 0x104fe20000000015 */
[----:B------:R-:W-:Y:S01]  /*9ce0*/  IMAD R80, R17, 0x2, R78 ;  /* 0x0000000211507824 */ /* 0x000fe200078e024e */
[----:B------:R-:W-:Y:S01]  /*9cf0*/  PRMT R97, R126, 0x5210, R21 ;  /* 0x000052107e617816 */ /* 0x000fe20000000015 */
[-C--:B------:R-:W-:Y:S01]  /*9d00*/  IMAD R146, R146, R17.reuse, RZ ;  /* 0x0000001192927224 */ /* 0x080fe200078e02ff */
[----:B------:R-:W-:Y:S01]  /*9d10*/  PRMT R98, R43, 0x4210, R22 ;  /* 0x000042102b627816 */ /* 0x000fe20000000016 */
[----:B------:R-:W-:Y:S01]  /*9d20*/  IMAD R82, R17, 0x2, R80 ;  /* 0x0000000211527824 */ /* 0x000fe200078e0250 */
[----:B------:R-:W-:Y:S01]  /*9d30*/  PRMT R99, R23, 0x5210, R22 ;  /* 0x0000521017637816 */ /* 0x000fe20000000016 */
[----:B------:R-:W-:Y:S01]  /*9d40*/  IMAD R150, R150, R17, RZ ;  /* 0x0000001196967224 */ /* 0x000fe200078e02ff */
[----:B------:R-:W-:Y:S01]  /*9d50*/  PRMT R151, R13, 0x7771, RZ ;  /* 0x000077710d977816 */ /* 0x000fe200000000ff */
[----:B------:R-:W-:Y:S01]  /*9d60*/  IMAD R84, R17, 0x2, R82 ;  /* 0x0000000211547824 */ /* 0x000fe200078e0252 */
[----:B------:R-:W-:Y:S01]  /*9d70*/  PRMT R153, R13, 0x7770, RZ ;  /* 0x000077700d997816 */ /* 0x000fe200000000ff */
[----:B------:R-:W-:Y:S01]  /*9d80*/  IMAD R13, R152, UR5, RZ ;  /* 0x00000005980d7c24 */ /* 0x000fe2000f8e02ff */
[----:B------:R-:W0:Y:S01]  /*9d90*/  LDS.128 R8, [R0] ;  /* 0x0000000000087984 */ /* 0x000e220000000c00 */
[C---:B------:R-:W-:Y:S01]  /*9da0*/  IMAD R86, R17.reuse, 0x2, R84 ;  /* 0x0000000211567824 */ /* 0x040fe200078e0254 */
[----:B------:R-:W-:Y:S01]  /*9db0*/  USHF.R.S32.HI UR5, URZ, 0x1f, UR4 ;  /* 0x0000001f3f057899 */ /* 0x000fe20008011404 */
[C---:B------:R-:W-:Y:S01]  /*9dc0*/  PRMT R155, R14.reuse, 0x7773, RZ ;  /* 0x000077730e9b7816 */ /* 0x040fe200000000ff */
[----:B------:R-:W-:Y:S01]  /*9dd0*/  BAR.SYNC.DEFER_BLOCKING 0x0 ;  /* 0x0000000000007b1d */ /* 0x000fe20000010000 */
[----:B------:R-:W-:Y:S01]  /*9de0*/  IMAD R88, R17, 0x2, R86 ;  /* 0x0000000211587824 */ /* 0x000fe200078e0256 */
[----:B------:R-:W-:-:S02]  /*9df0*/  PRMT R157, R14, 0x7772, RZ ;  /* 0x000077720e9d7816 */ /* 0x000fc400000000ff */
[C---:B------:R-:W-:Y:S01]  /*9e00*/  PRMT R159, R14.reuse, 0x7771, RZ ;  /* 0x000077710e9f7816 */ /* 0x040fe200000000ff */
[----:B------:R-:W-:Y:S01]  /*9e10*/  IMAD R90, R17, 0x2, R88 ;  /* 0x00000002115a7824 */ /* 0x000fe200078e0258 */
[----:B------:R-:W-:Y:S02]  /*9e20*/  PRMT R171, R14, 0x7770, RZ ;  /* 0x000077700eab7816 */ /* 0x000fe400000000ff */
[----:B-1----:R-:W-:Y:S01]  /*9e30*/  IADD3 R135, P2, P3, R13, UR4, R230 ;  /* 0x000000040d877c10 */ /* 0x002fe2000fb5e0e6 */
[C---:B------:R-:W-:Y:S01]  /*9e40*/  IMAD R94, R17.reuse, 0x4, R90 ;  /* 0x00000004115e7824 */ /* 0x040fe200078e025a */
[----:B------:R-:W-:Y:S01]  /*9e50*/  LEA.HI R14, R2, 0xe, RZ, 0x1a ;  /* 0x0000000e020e7811 */ /* 0x000fe200078fd0ff */
[----:B------:R-:W-:Y:S01]  /*9e60*/  ULDC UR4, c[0x0][0x27c] ;  /* 0x00009f0000047ab9 */ /* 0x000fe20000000800 */
[C---:B------:R-:W-:Y:S01]  /*9e70*/  PRMT R137, R12.reuse, 0x7773, RZ ;  /* 0x000077730c897816 */ /* 0x040fe200000000ff */
[C---:B------:R-:W-:Y:S01]  /*9e80*/  IMAD R124, R17.reuse, 0x2, R94 ;  /* 0x00000002117c7824 */ /* 0x040fe200078e025e */
[----:B------:R-:W-:Y:S01]  /*9e90*/  PRMT R139, R12, 0x7772, RZ ;  /* 0x000077720c8b7816 */ /* 0x000fe200000000ff */
[----:B------:R-:W-:Y:S01]  /*9ea0*/  IMAD R14, R14, R17, RZ ;  /* 0x000000110e0e7224 */ /* 0x000fe200078e02ff */
[C---:B------:R-:W-:Y:S01]  /*9eb0*/  PRMT R141, R12.reuse, 0x7771, RZ ;  /* 0x000077710c8d7816 */ /* 0x040fe200000000ff */
[C---:B------:R-:W-:Y:S01]  /*9ec0*/  IMAD R108, R17.reuse, 0x2, R124 ;  /* 0x00000002116c7824 */ /* 0x040fe200078e027c */
[----:B------:R-:W-:Y:S01]  /*9ed0*/  PRMT R143, R12, 0x7770, RZ ;  /* 0x000077700c8f7816 */ /* 0x000fe200000000ff */
[----:B------:R-:W-:Y:S01]  /*9ee0*/  UIMAD UR4, UR14, UR4, URZ ;  /* 0x000000040e0472a4 */ /* 0x000fe2000f8e023f */
[----:B------:R-:W-:Y:S01]  /*9ef0*/  IADD3 R12, P6, R28, R135, RZ ;  /* 0x000000871c0c7210 */ /* 0x000fe20007fde0ff */
[----:B------:R-:W-:Y:S01]  /*9f00*/  IMAD R100, R17, 0x2, R108 ;  /* 0x0000000211647824 */ /* 0x000fe200078e026c */
[----:B------:R-:W-:Y:S01]  /*9f10*/  PRMT R177, R15, 0x7770, RZ ;  /* 0x000077700fb17816 */ /* 0x000fe200000000ff */
[----:B------:R-:W-:Y:S01]  /*9f20*/  USHF.L.U32 UR6, UR4, 0x2, URZ ;  /* 0x0000000204067899 */ /* 0x000fe2000800063f */
[----:B------:R1:W-:Y:S01]  /*9f30*/  STSM.16.M88.4 [R16], R128 ;  /* 0x0000008010007844 */ /* 0x0003e20000000200 */
[----:B------:R-:W-:Y:S01]  /*9f40*/  IMAD R102, R17, 0x2, R100 ;  /* 0x0000000211667824 */ /* 0x000fe200078e0264 */
[----:B------:R-:W-:Y:S01]  /*9f50*/  PRMT R169, R15, 0x7771, RZ ;  /* 0x000077710fa97816 */ /* 0x000fe200000000ff */
[----:B------:R-:W-:Y:S02]  /*9f60*/  BAR.SYNC.DEFER_BLOCKING 0x0 ;  /* 0x0000000000007b1d */ /* 0x000fe40000010000 */
[----:B------:R-:W-:Y:S01]  /*9f70*/  IMAD R104, R17, 0x2, R102 ;  /* 0x0000000211687824 */ /* 0x000fe200078e0266 */
[----:B------:R-:W-:-:S02]  /*9f80*/  PRMT R167, R15, 0x7772, RZ ;  /* 0x000077720fa77816 */ /* 0x000fc400000000ff */
[----:B------:R-:W-:Y:S01]  /*9f90*/  PRMT R165, R15, 0x7773, RZ ;  /* 0x000077730fa57816 */ /* 0x000fe200000000ff */
[----:B------:R-:W-:Y:S01]  /*9fa0*/  IMAD R106, R17, 0x2, R104 ;  /* 0x00000002116a7824 */ /* 0x000fe200078e0268 */
[----:B------:R-:W-:Y:S02]  /*9fb0*/  FSEL R115, R115, -INF , P1 ;  /* 0xff80000073737808 */ /* 0x000fe40000800000 */
[C---:B0-----:R-:W-:Y:S01]  /*9fc0*/  PRMT R119, R8.reuse, 0x7773, RZ ;  /* 0x0000777308777816 */ /* 0x041fe200000000ff */
[----:B------:R-:W-:Y:S01]  /*9fd0*/  IMAD R110, R17, 0x4, R106 ;  /* 0x00000004116e7824 */ /* 0x000fe200078e026a */
[C---:B------:R-:W-:Y:S01]  /*9fe0*/  PRMT R173, R8.reuse, 0x7772, RZ ;  /* 0x0000777208ad7816 */ /* 0x040fe200000000ff */
[----:B------:R-:W-:Y:S01]  /*9ff0*/  FFMA R115, R115, 0.69314718246459960938, R172 ;  /* 0x3f31721873737823 */ /* 0x000fe200000000ac */
[C---:B------:R-:W-:Y:S01]  /*a000*/  PRMT R175, R8.reuse, 0x7771, RZ ;  /* 0x0000777108af7816 */ /* 0x040fe200000000ff */
[----:B------:R-:W-:Y:S01]  /*a010*/  IMAD R112, R17, 0x2, R110 ;  /* 0x0000000211707824 */ /* 0x000fe200078e026e */
[----:B------:R-:W-:-:S02]  /*a020*/  PRMT R189, R8, 0x7770, RZ ;  /* 0x0000777008bd7816 */ /* 0x000fc400000000ff */
[----:B------:R-:W-:Y:S01]  /*a030*/  SHF.R.S32.HI R8, RZ, 0x1f, R13 ;  /* 0x0000001fff087819 */ /* 0x000fe2000001140d */
[C---:B------:R-:W-:Y:S01]  /*a040*/  IMAD R116, R17.reuse, 0x2, R112 ;  /* 0x0000000211747824 */ /* 0x040fe200078e0270 */
[----:B------:R-:W-:Y:S02]  /*a050*/  PRMT R161, R10, 0x7773, RZ ;  /* 0x000077730aa17816 */ /* 0x000fe400000000ff */
[----:B------:R-:W-:Y:S01]  /*a060*/  IADD3.X R231, R8, UR5, R231, P2, P3 ;  /* 0x0000000508e77c10 */ /* 0x000fe200097e64e7 */
[C---:B------:R-:W-:Y:S01]  /*a070*/  IMAD R120, R17.reuse, 0x2, R116 ;  /* 0x0000000211787824 */ /* 0x040fe200078e0274 */
[C---:B------:R-:W-:Y:S01]  /*a080*/  PRMT R199, R10.reuse, 0x7772, RZ ;  /* 0x000077720ac77816 */ /* 0x040fe200000000ff */
[----:B------:R-:W-:Y:S01]  /*a090*/  UIMAD.WIDE UR4, UR4, 0x4, URZ ;  /* 0x00000004040478a5 */ /* 0x000fe2000f8e023f */
[----:B------:R-:W0:Y:S01]  /*a0a0*/  LDS.128 R4, [R0] ;  /* 0x0000000000047984 */ /* 0x000e220000000c00 */
[C---:B------:R-:W-:Y:S01]  /*a0b0*/  IMAD R122, R17.reuse, 0x2, R120 ;  /* 0x00000002117a7824 */ /* 0x040fe200078e0278 */
[C---:B------:R-:W-:Y:S01]  /*a0c0*/  PRMT R201, R10.reuse, 0x7771, RZ ;  /* 0x000077710ac97816 */ /* 0x040fe200000000ff */
[----:B------:R-:W-:Y:S02]  /*a0d0*/  BAR.SYNC.DEFER_BLOCKING 0x0 ;  /* 0x0000000000007b1d */ /* 0x000fe40000010000 */
[----:B------:R-:W-:Y:S01]  /*a0e0*/  IMAD R126, R17, 0x2, R122 ;  /* 0x00000002117e7824 */ /* 0x000fe200078e027a */
[----:B------:R-:W-:-:S02]  /*a0f0*/  PRMT R217, R10, 0x7770, RZ ;  /* 0x000077700ad97816 */ /* 0x000fc400000000ff */
[-C--:B------:R-:W-:Y:S01]  /*a100*/  IADD3 R8, P4, R24, R135.reuse, RZ ;  /* 0x0000008718087210 */ /* 0x080fe20007f9e0ff */
[----:B-1----:R-:W-:Y:S01]  /*a110*/  IMAD R128, R17, 0x2, R126 ;  /* 0x0000000211807824 */ /* 0x002fe200078e027e */
[----:B------:R-:W-:Y:S02]  /*a120*/  IADD3 R10, P3, R26, R135, RZ ;  /* 0x000000871a0a7210 */ /* 0x000fe40007f7e0ff */
[----:B------:R-:W-:Y:S01]  /*a130*/  PRMT R145, R9, 0x7773, RZ ;  /* 0x0000777309917816 */ /* 0x000fe200000000ff */
[----:B------:R-:W-:Y:S01]  /*a140*/  IMAD R130, R17, 0x4, R128 ;  /* 0x0000000411827824 */ /* 0x000fe200078e0280 */
[C---:B------:R-:W-:Y:S02]  /*a150*/  PRMT R185, R9.reuse, 0x7772, RZ ;  /* 0x0000777209b97816 */ /* 0x040fe400000000ff */
[----:B------:R-:W-:Y:S01]  /*a160*/  PRMT R187, R9, 0x7771, RZ ;  /* 0x0000777109bb7816 */ /* 0x000fe200000000ff */
[----:B------:R-:W-:Y:S01]  /*a170*/  IMAD R132, R17, 0x2, R130 ;  /* 0x0000000211847824 */ /* 0x000fe200078e0282 */
[----:B------:R-:W-:-:S02]  /*a180*/  PRMT R203, R9, 0x7770, RZ ;  /* 0x0000777009cb7816 */ /* 0x000fc400000000ff */
[----:B------:R-:W-:Y:S01]  /*a190*/  PRMT R163, R11, 0x7773, RZ ;  /* 0x000077730ba37816 */ /* 0x000fe200000000ff */
[----:B------:R-:W-:Y:S01]  /*a1a0*/  IMAD R134, R17, 0x2, R132 ;  /* 0x0000000211867824 */ /* 0x000fe200078e0284 */
[C---:B------:R-:W-:Y:S02]  /*a1b0*/  PRMT R213, R11.reuse, 0x7772, RZ ;  /* 0x000077720bd57816 */ /* 0x040fe400000000ff */
[----:B------:R-:W-:Y:S01]  /*a1c0*/  PRMT R215, R11, 0x7771, RZ ;  /* 0x000077710bd77816 */ /* 0x000fe200000000ff */
[----:B------:R-:W-:Y:S01]  /*a1d0*/  IMAD R136, R17, 0x2, R134 ;  /* 0x0000000211887824 */ /* 0x000fe200078e0286 */
[----:B------:R-:W-:Y:S01]  /*a1e0*/  PRMT R227, R11, 0x7770, RZ ;  /* 0x000077700be37816 */ /* 0x000fe200000000ff */
[----:B------:R1:W-:Y:S01]  /*a1f0*/  STSM.16.M88.4 [R16], R96 ;  /* 0x0000006010007844 */ /* 0x0003e20000000200 */
[----:B------:R-:W-:Y:S01]  /*a200*/  LEA.HI.X.SX32 R9, R24, R231, 0x1, P4 ;  /* 0x000000e718097211 */ /* 0x000fe200020f0eff */
[----:B------:R-:W-:Y:S01]  /*a210*/  IMAD R138, R17, 0x2, R136 ;  /* 0x00000002118a7824 */ /* 0x000fe200078e0288 */
[----:B------:R-:W-:-:S02]  /*a220*/  IADD3 R24, P4, R14, R135, RZ ;  /* 0x000000870e187210 */ /* 0x000fc40007f9e0ff */
[----:B------:R-:W-:Y:S01]  /*a230*/  LEA.HI.X.SX32 R11, R26, R231, 0x1, P3 ;  /* 0x000000e71a0b7211 */ /* 0x000fe200018f0eff */
[C---:B------:R-:W-:Y:S01]  /*a240*/  IMAD R140, R17.reuse, 0x2, R138 ;  /* 0x00000002118c7824 */ /* 0x040fe200078e028a */
[----:B------:R-:W-:Y:S02]  /*a250*/  IADD3 R26, P3, R36, R135, RZ ;  /* 0x00000087241a7210 */ /* 0x000fe40007f7e0ff */
[----:B------:R-:W-:Y:S01]  /*a260*/  LEA.HI.X.SX32 R13, R28, R231, 0x1, P6 ;  /* 0x000000e71c0d7211 */ /* 0x000fe200030f0eff */
[----:B------:R-:W-:Y:S01]  /*a270*/  IMAD R148, R17, 0x2, R140 ;  /* 0x0000000211947824 */ /* 0x000fe200078e028c */
[----:B------:R-:W-:Y:S02]  /*a280*/  IADD3 R28, P6, R38, R135, RZ ;  /* 0x00000087261c7210 */ /* 0x000fe40007fde0ff */
[C---:B0-----:R-:W-:Y:S02]  /*a290*/  PRMT R179, R4.reuse, 0x7773, RZ ;  /* 0x0000777304b37816 */ /* 0x041fe400000000ff */
[----:B------:R-:W-:-:S02]  /*a2a0*/  PRMT R181, R4, 0x7772, RZ ;  /* 0x0000777204b57816 */ /* 0x000fc400000000ff */
[C---:B------:R-:W-:Y:S02]  /*a2b0*/  PRMT R183, R4.reuse, 0x7771, RZ ;  /* 0x0000777104b77816 */ /* 0x040fe400000000ff */
[----:B------:R-:W-:Y:S02]  /*a2c0*/  PRMT R197, R4, 0x7770, RZ ;  /* 0x0000777004c57816 */ /* 0x000fe400000000ff */
[C---:B------:R-:W-:Y:S02]  /*a2d0*/  PRMT R205, R6.reuse, 0x7773, RZ ;  /* 0x0000777306cd7816 */ /* 0x040fe400000000ff */
[C---:B------:R-:W-:Y:S02]  /*a2e0*/  PRMT R207, R6.reuse, 0x7772, RZ ;  /* 0x0000777206cf7816 */ /* 0x040fe400000000ff */
[C---:B------:R-:W-:Y:S02]  /*a2f0*/  PRMT R209, R6.reuse, 0x7771, RZ ;  /* 0x0000777106d17816 */ /* 0x040fe400000000ff */
[----:B------:R-:W-:-:S02]  /*a300*/  PRMT R225, R6, 0x7770, RZ ;  /* 0x0000777006e17816 */ /* 0x000fc400000000ff */
[-C--:B------:R-:W-:Y:S02]  /*a310*/  IADD3 R4, P5, R18, R135.reuse, RZ ;  /* 0x0000008712047210 */ /* 0x080fe40007fbe0ff */
[----:B------:R-:W-:Y:S02]  /*a320*/  IADD3 R6, P2, R20, R135, RZ ;  /* 0x0000008714067210 */ /* 0x000fe40007f5e0ff */
[C---:B------:R-:W-:Y:S02]  /*a330*/  PRMT R191, R5.reuse, 0x7773, RZ ;  /* 0x0000777305bf7816 */ /* 0x040fe400000000ff */
[C---:B------:R-:W-:Y:S02]  /*a340*/  PRMT R193, R5.reuse, 0x7772, RZ ;  /* 0x0000777205c17816 */ /* 0x040fe400000000ff */
[C---:B------:R-:W-:Y:S02]  /*a350*/  PRMT R195, R5.reuse, 0x7771, RZ ;  /* 0x0000777105c37816 */ /* 0x040fe400000000ff */
[----:B------:R-:W-:-:S02]  /*a360*/  PRMT R211, R5, 0x7770, RZ ;  /* 0x0000777005d37816 */ /* 0x000fc400000000ff */
[C---:B------:R-:W-:Y:S02]  /*a370*/  PRMT R219, R7.reuse, 0x7773, RZ ;  /* 0x0000777307db7816 */ /* 0x040fe400000000ff */
[C---:B------:R-:W-:Y:S02]  /*a380*/  PRMT R221, R7.reuse, 0x7772, RZ ;  /* 0x0000777207dd7816 */ /* 0x040fe400000000ff */
[C---:B------:R-:W-:Y:S02]  /*a390*/  PRMT R223, R7.reuse, 0x7771, RZ ;  /* 0x0000777107df7816 */ /* 0x040fe400000000ff */
[----:B------:R-:W-:Y:S02]  /*a3a0*/  PRMT R229, R7, 0x7770, RZ ;  /* 0x0000777007e57816 */ /* 0x000fe400000000ff */
[----:B------:R-:W-:Y:S01]  /*a3b0*/  LEA.HI.X.SX32 R5, R18, R231, 0x1, P5 ;  /* 0x000000e712057211 */ /* 0x000fe200028f0eff */
[----:B------:R-:W-:Y:S01]  /*a3c0*/  BAR.SYNC.DEFER_BLOCKING 0x0 ;  /* 0x0000000000007b1d */ /* 0x000fe20000010000 */
[----:B-1----:R-:W-:-:S02]  /*a3d0*/  LEA.HI R16, R2, 0x1e, RZ, 0x1a ;  /* 0x0000001e02107811 */ /* 0x002fc400078fd0ff */
[----:B------:R-:W-:Y:S02]  /*a3e0*/  IADD3 R18, P5, R30, R135, RZ ;  /* 0x000000871e127210 */ /* 0x000fe40007fbe0ff */
[----:B------:R-:W-:Y:S01]  /*a3f0*/  LEA.HI.X.SX32 R7, R20, R231, 0x1, P2 ;  /* 0x000000e714077211 */ /* 0x000fe200010f0eff */
[----:B------:R-:W-:Y:S01]  /*a400*/  IMAD R16, R16, R17, RZ ;  /* 0x0000001110107224 */ /* 0x000fe200078e02ff */
[----:B------:R-:W-:Y:S02]  /*a410*/  IADD3 R22, P2, R32, R135, RZ ;  /* 0x0000008720167210 */ /* 0x000fe40007f5e0ff */
[----:B------:R-:W-:Y:S02]  /*a420*/  LEA.HI.X.SX32 R19, R30, R231, 0x1, P5 ;  /* 0x000000e71e137211 */ /* 0x000fe400028f0eff */
[----:B------:R-:W-:Y:S02]  /*a430*/  IADD3 R30, P5, R40, R135, RZ ;  /* 0x00000087281e7210 */ /* 0x000fe40007fbe0ff */
[----:B------:R-:W-:-:S02]  /*a440*/  LEA.HI.X.SX32 R23, R32, R231, 0x1, P2 ;  /* 0x000000e720177211 */ /* 0x000fc400010f0eff */
[----:B------:R-:W-:Y:S02]  /*a450*/  IADD3 R32, P2, R42, R135, RZ ;  /* 0x000000872a207210 */ /* 0x000fe40007f5e0ff */
[----:B------:R-:W-:Y:S02]  /*a460*/  LEA.HI.X.SX32 R25, R14, R231, 0x1, P4 ;  /* 0x000000e70e197211 */ /* 0x000fe400020f0eff */
[----:B------:R-:W-:Y:S02]  /*a470*/  IADD3 R34, P4, R44, R135, RZ ;  /* 0x000000872c227210 */ /* 0x000fe40007f9e0ff */
[----:B------:R-:W-:Y:S02]  /*a480*/  LEA.HI.X.SX32 R27, R36, R231, 0x1, P3 ;  /* 0x000000e7241b7211 */ /* 0x000fe400018f0eff */
[----:B------:R-:W-:Y:S01]  /*a490*/  LEA.HI R96, R2, 0x2e, RZ, 0x1a ;  /* 0x0000002e02607811 */ /* 0x000fe200078fd0ff */
[----:B------:R-:W-:Y:S01]  /*a4a0*/  STG.E.U8 desc[UR20][R4.64], R143 ;  /* 0x0000008f04007986 */ /* 0x000fe2000c101114 */
[----:B------:R-:W-:-:S02]  /*a4b0*/  IADD3 R36, P3, R46, R135, RZ ;  /* 0x000000872e247210 */ /* 0x000fc40007f7e0ff */
[----:B------:R-:W-:Y:S01]  /*a4c0*/  LEA.HI.X.SX32 R29, R38, R231, 0x1, P6 ;  /* 0x000000e7261d7211 */ /* 0x000fe200030f0eff */
[----:B------:R-:W-:Y:S01]  /*a4d0*/  STG.E.U8 desc[UR20][R6.64], R153 ;  /* 0x0000009906007986 */ /* 0x000fe2000c101114 */
[----:B------:R-:W-:Y:S01]  /*a4e0*/  IADD3 R38, P6, R48, R135, RZ ;  /* 0x0000008730267210 */ /* 0x000fe20007fde0ff */
[----:B------:R-:W-:Y:S01]  /*a4f0*/  IMAD R96, R96, R17, RZ ;  /* 0x0000001160607224 */ /* 0x000fe200078e02ff */
[----:B------:R-:W-:Y:S01]  /*a500*/  LEA.HI.X.SX32 R31, R40, R231, 0x1, P5 ;  /* 0x000000e7281f7211 */ /* 0x000fe200028f0eff */
[----:B------:R-:W-:Y:S01]  /*a510*/  STG.E.U8 desc[UR20][R8.64], R171 ;  /* 0x000000ab08007986 */ /* 0x000fe2000c101114 */
[----:B------:R-:W-:Y:S02]  /*a520*/  IADD3 R40, P5, R16, R135, RZ ;  /* 0x0000008710287210 */ /* 0x000fe40007fbe0ff */
[----:B------:R-:W-:Y:S01]  /*a530*/  LEA.HI.X.SX32 R33, R42, R231, 0x1, P2 ;  /* 0x000000e72a217211 */ /* 0x000fe200010f0eff */
[----:B------:R-:W-:Y:S01]  /*a540*/  STG.E.U8 desc[UR20][R10.64], R177 ;  /* 0x000000b10a007986 */ /* 0x000fe2000c101114 */
[----:B------:R-:W-:-:S02]  /*a550*/  IADD3 R42, P2, R52, R135, RZ ;  /* 0x00000087342a7210 */ /* 0x000fc40007f5e0ff */
[----:B------:R-:W-:Y:S01]  /*a560*/  LEA.HI.X.SX32 R35, R44, R231, 0x1, P4 ;  /* 0x000000e72c237211 */ /* 0x000fe200020f0eff */
[----:B------:R0:W1:Y:S01]  /*a570*/  LDS.128 R4, [R0] ;  /* 0x0000000000047984 */ /* 0x0000620000000c00 */
[----:B------:R-:W-:Y:S02]  /*a580*/  IADD3 R44, P4, R54, R135, RZ ;  /* 0x00000087362c7210 */ /* 0x000fe40007f9e0ff */
[----:B------:R-:W-:Y:S01]  /*a590*/  LEA.HI.X.SX32 R37, R46, R231, 0x1, P3 ;  /* 0x000000e72e257211 */ /* 0x000fe200018f0eff */
[----:B------:R-:W-:Y:S01]  /*a5a0*/  STG.E.U8 desc[UR20][R12.64], R141 ;  /* 0x0000008d0c007986 */ /* 0x000fe2000c101114 */
[----:B------:R-:W-:Y:S02]  /*a5b0*/  IADD3 R46, P3, R56, R135, RZ ;  /* 0x00000087382e7210 */ /* 0x000fe40007f7e0ff */
[----:B------:R-:W-:Y:S01]  /*a5c0*/  LEA.HI.X.SX32 R39, R48, R231, 0x1, P6 ;  /* 0x000000e730277211 */ /* 0x000fe200030f0eff */
[----:B------:R-:W-:Y:S01]  /*a5d0*/  STG.E.U8 desc[UR20][R18.64], R151 ;  /* 0x0000009712007986 */ /* 0x000fe2000c101114 */
[----:B------:R-:W-:Y:S01]  /*a5e0*/  IADD3 R48, P6, R58, R135, RZ ;  /* 0x000000873a307210 */ /* 0x000fe20007fde0ff */
[----:B0-----:R-:W-:Y:S01]  /*a5f0*/  IMAD.HI R0, R152, 0x4, RZ ;  /* 0x0000000498007827 */ /* 0x001fe200078e02ff */
[----:B------:R-:W-:Y:S01]  /*a600*/  LEA.HI.X.SX32 R41, R16, R231, 0x1, P5 ;  /* 0x000000e710297211 */ /* 0x000fe200028f0eff */
[----:B------:R-:W-:Y:S01]  /*a610*/  STG.E.U8 desc[UR20][R22.64], R159 ;  /* 0x0000009f16007986 */ /* 0x000fe2000c101114 */
[----:B------:R-:W-:-:S02]  /*a620*/  IADD3 R50, P5, R60, R135, RZ ;  /* 0x000000873c327210 */ /* 0x000fc40007fbe0ff */
[----:B------:R-:W-:Y:S01]  /*a630*/  LEA.HI.X.SX32 R43, R52, R231, 0x1, P2 ;  /* 0x000000e7342b7211 */ /* 0x000fe200010f0eff */
[----:B------:R-:W-:Y:S01]  /*a640*/  STG.E.U8 desc[UR20][R24.64], R169 ;  /* 0x000000a918007986 */ /* 0x000fe2000c101114 */
[----:B------:R-:W-:Y:S02]  /*a650*/  LEA.HI R98, R2, 0x3e, RZ, 0x1a ;  /* 0x0000003e02627811 */ /* 0x000fe400078fd0ff */
[----:B------:R-:W-:Y:S01]  /*a660*/  IADD3 R52, P2, R62, R135, RZ ;  /* 0x000000873e347210 */ /* 0x000fe20007f5e0ff */
[----:B------:R-:W-:Y:S01]  /*a670*/  STG.E.U8 desc[UR20][R26.64], R139 ;  /* 0x0000008b1a007986 */ /* 0x000fe2000c101114 */
[----:B------:R-:W-:Y:S01]  /*a680*/  LEA.HI.X.SX32 R45, R54, R231, 0x1, P4 ;  /* 0x000000e7362d7211 */ /* 0x000fe200020f0eff */
[----:B------:R-:W-:Y:S01]  /*a690*/  IMAD R98, R98, R17, RZ ;  /* 0x0000001162627224 */ /* 0x000fe200078e02ff */
[----:B------:R-:W-:Y:S01]  /*a6a0*/  IADD3 R54, P4, R64, R135, RZ ;  /* 0x0000008740367210 */ /* 0x000fe20007f9e0ff */
[----:B------:R-:W-:Y:S01]  /*a6b0*/  STG.E.U8 desc[UR20][R28.64], R149 ;  /* 0x000000951c007986 */ /* 0x000fe2000c101114 */
[----:B------:R-:W-:-:S02]  /*a6c0*/  LEA.HI.X.SX32 R47, R56, R231, 0x1, P3 ;  /* 0x000000e7382f7211 */ /* 0x000fc400018f0eff */
[----:B------:R-:W-:Y:S01]  /*a6d0*/  IADD3 R56, P3, R96, R135, RZ ;  /* 0x0000008760387210 */ /* 0x000fe20007f7e0ff */
[----:B------:R-:W-:Y:S01]  /*a6e0*/  STG.E.U8 desc[UR20][R30.64], R157 ;  /* 0x0000009d1e007986 */ /* 0x000fe2000c101114 */
[----:B------:R-:W-:Y:S02]  /*a6f0*/  LEA.HI.X.SX32 R49, R58, R231, 0x1, P6 ;  /* 0x000000e73a317211 */ /* 0x000fe400030f0eff */
[----:B------:R-:W-:Y:S01]  /*a700*/  IADD3 R58, P6, R92, R135, RZ ;  /* 0x000000875c3a7210 */ /* 0x000fe20007fde0ff */
[----:B------:R-:W-:Y:S01]  /*a710*/  STG.E.U8 desc[UR20][R32.64], R167 ;  /* 0x000000a720007986 */ /* 0x000fe2000c101114 */
[----:B------:R-:W-:Y:S02]  /*a720*/  LEA.HI.X.SX32 R51, R60, R231, 0x1, P5 ;  /* 0x000000e73c337211 */ /* 0x000fe400028f0eff */
[----:B------:R-:W-:Y:S01]  /*a730*/  IADD3 R60, P5, R76, R135, RZ ;  /* 0x000000874c3c7210 */ /* 0x000fe20007fbe0ff */
[----:B------:R1:W-:Y:S01]  /*a740*/  STG.E.U8 desc[UR20][R34.64], R137 ;  /* 0x0000008922007986 */ /* 0x0003e2000c101114 */
        /* <DEDUP_REMOVED lines=50> */
[----:B------:R0:W-:Y:S01]  /*aa70*/  STG.E.U8 desc[UR20][R16.64], R145 ;  /* 0x0000009110007986 */ /* 0x0001e2000c101114 */
        /* <DEDUP_REMOVED lines=31> */
[----:B-1----:R-:W-:Y:S01]  /*ac70*/  PRMT R35, R4, 0x7770, RZ ;  /* 0x0000777004237816 */ /* 0x002fe200000000ff */
[----:B------:R-:W-:Y:S01]  /*ac80*/  STG.E.U8 desc[UR20][R84.64], R181 ;  /* 0x000000b554007986 */ /* 0x000fe2000c101114 */
[----:B------:R-:W-:Y:S02]  /*ac90*/  IADD3 R110, P3, R126, R135, RZ ;  /* 0x000000877e6e7210 */ /* 0x000fe40007f7e0ff */
[----:B------:R-:W-:Y:S01]  /*aca0*/  LEA.HI.X.SX32 R103, R112, R231, 0x1, P6 ;  /* 0x000000e770677211 */ /* 0x000fe200030f0eff */
[----:B------:R-:W-:Y:S01]  /*acb0*/  STG.E.U8 desc[UR20][R86.64], R193 ;  /* 0x000000c156007986 */ /* 0x000fe2000c101114 */
[----:B------:R-:W-:Y:S02]  /*acc0*/  PRMT R33, R5, 0x7770, RZ ;  /* 0x0000777005217816 */ /* 0x000fe400000000ff */
[----:B------:R-:W-:Y:S01]  /*acd0*/  IADD3 R112, P6, R128, R135, RZ ;  /* 0x0000008780707210 */ /* 0x000fe20007fde0ff */
[----:B------:R-:W-:Y:S01]  /*ace0*/  STG.E.U8 desc[UR20][R88.64], R207 ;  /* 0x000000cf58007986 */ /* 0x000fe2000c101114 */
[----:B------:R-:W-:-:S02]  /*acf0*/  LEA.HI.X.SX32 R105, R116, R231, 0x1, P5 ;  /* 0x000000e774697211 */ /* 0x000fc400028f0eff */
[----:B------:R-:W-:Y:S01]  /*ad00*/  PRMT R31, R6, 0x7770, RZ ;  /* 0x00007770061f7816 */ /* 0x000fe200000000ff */
[----:B------:R-:W-:Y:S01]  /*ad10*/  STG.E.U8 desc[UR20][R90.64], R221 ;  /* 0x000000dd5a007986 */ /* 0x000fe2000c101114 */
[C---:B------:R-:W-:Y:S02]  /*ad20*/  PRMT R9, R7.reuse, 0x7773, RZ ;  /* 0x0000777307097816 */ /* 0x040fe400000000ff */
[C---:B0-----:R-:W-:Y:S01]  /*ad30*/  PRMT R17, R7.reuse, 0x7772, RZ ;  /* 0x0000777207117816 */ /* 0x041fe200000000ff */
[----:B------:R-:W-:Y:S01]  /*ad40*/  STG.E.U8 desc[UR20][R92.64], R179 ;  /* 0x000000b35c007986 */ /* 0x000fe2000c101114 */
[----:B------:R-:W-:Y:S02]  /*ad50*/  PRMT R25, R7, 0x7771, RZ ;  /* 0x0000777107197816 */ /* 0x000fe400000000ff */
[----:B------:R-:W-:Y:S01]  /*ad60*/  IADD3 R116, P5, R146, R135, RZ ;  /* 0x0000008792747210 */ /* 0x000fe20007fbe0ff */
[----:B------:R-:W-:Y:S01]  /*ad70*/  STG.E.U8 desc[UR20][R94.64], R191 ;  /* 0x000000bf5e007986 */ /* 0x000fe2000c101114 */
[----:B------:R-:W-:-:S02]  /*ad80*/  LEA.HI.X.SX32 R107, R120, R231, 0x1, P2 ;  /* 0x000000e7786b7211 */ /* 0x000fc400010f0eff */
[----:B------:R-:W-:Y:S01]  /*ad90*/  PRMT R7, R7, 0x7770, RZ ;  /* 0x0000777007077816 */ /* 0x000fe200000000ff */
[----:B------:R-:W-:Y:S01]  /*ada0*/  STG.E.U8 desc[UR20][R96.64], R205 ;  /* 0x000000cd60007986 */ /* 0x000fe2000c101114 */
[----:B------:R-:W-:Y:S02]  /*adb0*/  IADD3 R120, P2, R130, R135, RZ ;  /* 0x0000008782787210 */ /* 0x000fe40007f5e0ff */
[----:B------:R-:W-:Y:S01]  /*adc0*/  LEA.HI.X.SX32 R109, R122, R231, 0x1, P4 ;  /* 0x000000e77a6d7211 */ /* 0x000fe200020f0eff */
[----:B------:R-:W-:Y:S01]  /*add0*/  STG.E.U8 desc[UR20][R98.64], R219 ;  /* 0x000000db62007986 */ /* 0x000fe2000c101114 */
[----:B------:R-:W-:Y:S02]  /*ade0*/  PRMT R29, R4, 0x7771, RZ ;  /* 0x00007771041d7816 */ /* 0x000fe400000000ff */
[----:B------:R-:W-:Y:S01]  /*adf0*/  IADD3 R122, P4, R132, R135, RZ ;  /* 0x00000087847a7210 */ /* 0x000fe20007f9e0ff */
[----:B------:R0:W-:Y:S01]  /*ae00*/  STG.E.U8 desc[UR20][R100.64], R35 ;  /* 0x0000002364007986 */ /* 0x0001e2000c101114 */
[----:B------:R-:W-:-:S02]  /*ae10*/  LEA.HI.X.SX32 R111, R126, R231, 0x1, P3 ;  /* 0x000000e77e6f7211 */ /* 0x000fc400018f0eff */
[C---:B------:R-:W-:Y:S01]  /*ae20*/  PRMT R13, R5.reuse, 0x7773, RZ ;  /* 0x00007773050d7816 */ /* 0x040fe200000000ff */
[----:B------:R-:W-:Y:S01]  /*ae30*/  STG.E.U8 desc[UR20][R102.64], R33 ;  /* 0x0000002166007986 */ /* 0x000fe2000c101114 */
[C---:B--2---:R-:W-:Y:S02]  /*ae40*/  PRMT R21, R5.reuse, 0x7772, RZ ;  /* 0x0000777205157816 */ /* 0x044fe400000000ff */
[----:B------:R-:W-:Y:S01]  /*ae50*/  PRMT R27, R5, 0x7771, RZ ;  /* 0x00007771051b7816 */ /* 0x000fe200000000ff */
[----:B------:R-:W-:Y:S01]  /*ae60*/  STG.E.U8 desc[UR20][R104.64], R31 ;  /* 0x0000001f68007986 */ /* 0x000fe2000c101114 */
[----:B------:R-:W-:Y:S02]  /*ae70*/  IADD3 R124, P3, R134, R135, RZ ;  /* 0x00000087867c7210 */ /* 0x000fe40007f7e0ff */
[----:B------:R-:W-:Y:S01]  /*ae80*/  LEA.HI.X.SX32 R113, R128, R231, 0x1, P6 ;  /* 0x000000e780717211 */ /* 0x000fe200030f0eff */
[----:B------:R-:W-:Y:S01]  /*ae90*/  STG.E.U8 desc[UR20][R106.64], R7 ;  /* 0x000000076a007986 */ /* 0x000fe2000c101114 */
[----:B------:R-:W-:Y:S01]  /*aea0*/  PRMT R5, R6, 0x7771, RZ ;  /* 0x0000777106057816 */ /* 0x000fe200000000ff */
[----:B0-----:R-:W0:Y:S01]  /*aeb0*/  LDC.64 R34, c[0x0][0x230] ;  /* 0x00008c00ff227b82 */ /* 0x001e220000000a00 */
[----:B------:R-:W-:Y:S01]  /*aec0*/  IADD3 R126, P6, R136, R135, RZ ;  /* 0x00000087887e7210 */ /* 0x000fe20007fde0ff */
[----:B------:R-:W-:Y:S01]  /*aed0*/  STG.E.U8 desc[UR20][R108.64], R29 ;  /* 0x0000001d6c007986 */ /* 0x000fe2000c101114 */
[----:B------:R-:W-:-:S02]  /*aee0*/  LEA.HI.X.SX32 R117, R146, R231, 0x1, P5 ;  /* 0x000000e792757211 */ /* 0x000fc400028f0eff */
[----:B------:R-:W-:Y:S01]  /*aef0*/  IADD3 R128, P5, R138, R135, RZ ;  /* 0x000000878a807210 */ /* 0x000fe20007fbe0ff */
[----:B------:R-:W-:Y:S01]  /*af00*/  STG.E.U8 desc[UR20][R110.64], R27 ;  /* 0x0000001b6e007986 */ /* 0x000fe2000c101114 */
[----:B------:R-:W-:Y:S02]  /*af10*/  LEA.HI.X.SX32 R121, R130, R231, 0x1, P2 ;  /* 0x000000e782797211 */ /* 0x000fe400010f0eff */
[----:B------:R-:W-:Y:S01]  /*af20*/  PRMT R23, R4, 0x7772, RZ ;  /* 0x0000777204177816 */ /* 0x000fe200000000ff */
[----:B------:R1:W-:Y:S01]  /*af30*/  STG.E.U8 desc[UR20][R112.64], R5 ;  /* 0x0000000570007986 */ /* 0x0003e2000c101114 */
[----:B------:R-:W-:Y:S02]  /*af40*/  IADD3 R130, P2, R140, R135, RZ ;  /* 0x000000878c827210 */ /* 0x000fe40007f5e0ff */
[----:B------:R-:W-:Y:S01]  /*af50*/  LEA.HI.X.SX32 R123, R132, R231, 0x1, P4 ;  /* 0x000000e7847b7211 */ /* 0x000fe200020f0eff */
[----:B------:R2:W-:Y:S01]  /*af60*/  STG.E.U8 desc[UR20][R116.64], R25 ;  /* 0x0000001974007986 */ /* 0x0005e2000c101114 */
[----:B------:R-:W-:-:S02]  /*af70*/  IADD3 R132, P4, R148, R135, RZ ;  /* 0x0000008794847210 */ /* 0x000fc40007f9e0ff */
[----:B------:R-:W-:Y:S01]  /*af80*/  LEA.HI.X.SX32 R125, R134, R231, 0x1, P3 ;  /* 0x000000e7867d7211 */ /* 0x000fe200018f0eff */
[----:B------:R2:W-:Y:S01]  /*af90*/  STG.E.U8 desc[UR20][R120.64], R23 ;  /* 0x0000001778007986 */ /* 0x0005e2000c101114 */
[----:B------:R-:W-:Y:S02]  /*afa0*/  PRMT R19, R6, 0x7772, RZ ;  /* 0x0000777206137816 */ /* 0x000fe400000000ff */
[----:B------:R-:W-:Y:S01]  /*afb0*/  IADD3 R134, P3, R150, R135, RZ ;  /* 0x0000008796867210 */ /* 0x000fe20007f7e0ff */
[----:B------:R2:W-:Y:S01]  /*afc0*/  STG.E.U8 desc[UR20][R122.64], R21 ;  /* 0x000000157a007986 */ /* 0x0005e2000c101114 */
[-C--:B------:R-:W-:Y:S02]  /*afd0*/  LEA.HI.X.SX32 R127, R136, R231.reuse, 0x1, P6 ;  /* 0x000000e7887f7211 */ /* 0x080fe400030f0eff */
[----:B------:R-:W-:Y:S01]  /*afe0*/  LEA.HI.X.SX32 R129, R138, R231, 0x1, P5 ;  /* 0x000000e78a817211 */ /* 0x000fe200028f0eff */
[----:B------:R2:W-:Y:S01]  /*aff0*/  STG.E.U8 desc[UR20][R124.64], R19 ;  /* 0x000000137c007986 */ /* 0x0005e2000c101114 */
[----:B------:R-:W-:-:S02]  /*b000*/  PRMT R15, R4, 0x7773, RZ ;  /* 0x00007773040f7816 */ /* 0x000fc400000000ff */
[-C--:B------:R-:W-:Y:S01]  /*b010*/  LEA.HI.X.SX32 R131, R140, R231.reuse, 0x1, P2 ;  /* 0x000000e78c837211 */ /* 0x080fe200010f0eff */
[----:B------:R2:W-:Y:S01]  /*b020*/  STG.E.U8 desc[UR20][R126.64], R17 ;  /* 0x000000117e007986 */ /* 0x0005e2000c101114 */
[-C--:B------:R-:W-:Y:S02]  /*b030*/  LEA.HI.X.SX32 R133, R148, R231.reuse, 0x1, P4 ;  /* 0x000000e794857211 */ /* 0x080fe400020f0eff */
[----:B------:R-:W-:Y:S01]  /*b040*/  PRMT R11, R6, 0x7773, RZ ;  /* 0x00007773060b7816 */ /* 0x000fe200000000ff */
[----:B------:R2:W-:Y:S01]  /*b050*/  STG.E.U8 desc[UR20][R128.64], R15 ;  /* 0x0000000f80007986 */ /* 0x0005e2000c101114 */
[----:B------:R-:W-:Y:S02]  /*b060*/  LEA.HI.X.SX32 R135, R150, R231, 0x1, P3 ;  /* 0x000000e796877211 */ /* 0x000fe400018f0eff */
[----:B------:R-:W-:Y:S01]  /*b070*/  LOP3.LUT P2, RZ, R2, 0x40, RZ, 0xc0, !PT ;  /* 0x0000004002ff7812 */ /* 0x000fe2000784c0ff */
[----:B------:R2:W-:Y:S01]  /*b080*/  STG.E.U8 desc[UR20][R130.64], R13 ;  /* 0x0000000d82007986 */ /* 0x0005e2000c101114 */
[----:B-1----:R-:W-:Y:S01]  /*b090*/  FSEL R5, R114, -INF , P0 ;  /* 0xff80000072057808 */ /* 0x002fe20000000000 */
[----:B------:R-:W-:-:S02]  /*b0a0*/  IMAD.SHL.U32 R2, R2, 0x2, RZ ;  /* 0x0000000202027824 */ /* 0x000fc400078e00ff */
[----:B------:R2:W-:Y:S02]  /*b0b0*/  STG.E.U8 desc[UR20][R132.64], R11 ;  /* 0x0000000b84007986 */ /* 0x0005e4000c101114 */
[----:B------:R-:W-:Y:S01]  /*b0c0*/  FFMA R114, R5, 0.69314718246459960938, R118 ;  /* 0x3f31721805727823 */ /* 0x000fe20000000076 */
[----:B------:R-:W-:Y:S01]  /*b0d0*/  LOP3.LUT R2, R2, 0xf8, RZ, 0xc0, !PT ;  /* 0x000000f802027812 */ /* 0x000fe200078ec0ff */
[----:B------:R2:W-:Y:S01]  /*b0e0*/  STG.E.U8 desc[UR20][R134.64], R9 ;  /* 0x0000000986007986 */ /* 0x0005e2000c101114 */
[----:B------:R-:W-:Y:S01]  /*b0f0*/  IMAD.SHL.U32 R5, R152, 0x4, RZ ;  /* 0x0000000498057824 */ /* 0x000fe200078e00ff */
[----:B------:R-:W-:Y:S04]  /*b100*/  BAR.SYNC.DEFER_BLOCKING 0x0 ;  /* 0x0000000000007b1d */ /* 0x000fe80000010000 */
[----:B0-----:R-:W-:-:S04]  /*b110*/  IADD3 R4, P0, P1, R5, UR6, R34 ;  /* 0x0000000605047c10 */ /* 0x001fc8000f91e022 */
[----:B------:R-:W-:Y:S01]  /*b120*/  IADD3.X R5, R0, UR5, R35, P0, P1 ;  /* 0x0000000500057c10 */ /* 0x000fe200087e2423 */
[----:B------:R2:W-:Y:S01]  /*b130*/  STS.64 [R2+UR15], R114 ;  /* 0x0000007202007988 */ /* 0x0005e20008000a0f */
[----:B------:R-:W-:Y:S06]  /*b140*/  BAR.SYNC.DEFER_BLOCKING 0x0 ;  /* 0x0000000000007b1d */ /* 0x000fec0000010000 */
[----:B------:R-:W-:Y:S05]  /*b150*/  @P2 EXIT ;  /* 0x000000000000294d */ /* 0x000fea0003800000 */
[----:B------:R-:W0:Y:S04]  /*b160*/  LDS R3, [R3] ;  /* 0x0000000003037984 */ /* 0x000e280000000800 */
[----:B0-----:R-:W-:Y:S01]  /*b170*/  STG.E desc[UR20][R4.64], R3 ;  /* 0x0000000304007986 */ /* 0x001fe2000c101914 */
[----:B------:R-:W-:Y:S05]  /*b180*/  EXIT ;  /* 0x000000000000794d */ /* 0x000fea0003800000 */
.L_x_2:
[----:B------:R-:W-:-:S00]  /*b190*/  BRA `(.L_x_2) ;  /* 0xfffffffc00fc7947 */ /* 0x000fc0000383ffff */
[----:B------:R-:W-:-:S00]  /*b1a0*/  NOP ;  /* 0x0000000000007918 */ /* 0x000fc00000000000 */
        /* <DEDUP_REMOVED lines=13> */
.L_x_3:


//--------------------- .nv.global.init           --------------------------
	.section	.nv.global.init,"aw",@progbits
.nv.global.init:
	.type		_$_str,@object
	.size		_$_str,(.L_0 - _$_str)
_$_str:
        /*0000*/ 	.byte	0x5f, 0x5f, 0x43, 0x55, 0x44, 0x41, 0x5f, 0x46, 0x54, 0x5a, 0x00
.L_0:


//--------------------- .nv.shared.attn_fwd       --------------------------
	.section	.nv.shared.attn_fwd,"aw",@nobits
	.sectionflags	@""
	.align	16
	.zero		1024


//--------------------- .nv.shared.reserved.0     --------------------------
	.section	.nv.shared.reserved.0,"aw",@nobits
	.weak		__nv_reservedSMEM_offset_0_alias
	.size		__nv_reservedSMEM_offset_0_alias, 0, 0
	.other		__nv_reservedSMEM_offset_0_alias,@"STO_CUDA_RESERVED_SHARED STV_DEFAULT"
__nv_reservedSMEM_offset_0_alias:
	.zero		0


//--------------------- .nv.constant0.attn_fwd    --------------------------
	.section	.nv.constant0.attn_fwd,"a",@progbits
	.sectionflags	@""
	.align	4
.nv.constant0.attn_fwd:
	.zero		664


//--------------------- SYMBOLS --------------------------

	.type		.nv.reservedSmem.offset0,@object
	.size		.nv.reservedSmem.offset0,0x4
